//
// Generated by NVIDIA NVVM Compiler
//
// Compiler Build ID: CL-36424714
// Cuda compilation tools, release 13.0, V13.0.88
// Based on NVVM 20.0.0
//

.version 9.0
.target sm_100
.address_size 64

	// .globl	_Z15particle_volumePfPhS_
.global .align 4 .b8 __cudart_i2opi_f[24] = {65, 144, 67, 60, 153, 149, 98, 219, 192, 221, 52, 245, 209, 87, 39, 252, 41, 21, 68, 78, 110, 131, 249, 162};

.visible .entry _Z15particle_volumePfPhS_(
	.param .u64 .ptr .align 1 _Z15particle_volumePfPhS__param_0,
	.param .u64 .ptr .align 1 _Z15particle_volumePfPhS__param_1,
	.param .u64 .ptr .align 1 _Z15particle_volumePfPhS__param_2
)
{
	.reg .pred 	%p<5>;
	.reg .b16 	%rs<5>;
	.reg .b32 	%r<26>;
	.reg .b32 	%f<30>;
	.reg .b64 	%rd<17>;
	.reg .b64 	%fd<10>;

	ld.param.u64 	%rd3, [_Z15particle_volumePfPhS__param_0];
	ld.param.u64 	%rd4, [_Z15particle_volumePfPhS__param_1];
	ld.param.u64 	%rd5, [_Z15particle_volumePfPhS__param_2];
	cvta.to.global.u64 	%rd1, %rd4;
	cvta.to.global.u64 	%rd2, %rd5;
	mov.u32 	%r1, %ctaid.y;
	mov.u32 	%r2, %ctaid.z;
	mov.u32 	%r3, %ctaid.x;
	ld.global.f32 	%f3, [%rd2+24];
	cvt.rzi.s32.f32 	%r4, %f3;
	setp.eq.s32 	%p1, %r3, %r4;
	@%p1 bra 	$L__BB0_4;
	cvta.to.global.u64 	%rd6, %rd3;
	mul.lo.s32 	%r5, %r1, 10;
	cvt.rn.f32.u32 	%f4, %r5;
	shl.b32 	%r6, %r3, 2;
	mul.wide.u32 	%rd7, %r6, 4;
	add.s64 	%rd8, %rd6, %rd7;
	ld.global.f32 	%f5, [%rd8+4];
	sub.f32 	%f6, %f4, %f5;
	mul.lo.s32 	%r7, %r2, 10;
	cvt.rn.f32.u32 	%f7, %r7;
	ld.global.f32 	%f8, [%rd8+8];
	sub.f32 	%f9, %f7, %f8;
	mul.f32 	%f10, %f9, %f9;
	fma.rn.f32 	%f11, %f6, %f6, %f10;
	cvt.f64.f32 	%fd1, %f11;
	ld.global.f32 	%f12, [%rd8];
	mul.f32 	%f13, %f12, %f12;
	cvt.f64.f32 	%fd2, %f13;
	mul.f64 	%fd3, %fd2, 0d3FD0000000000000;
	setp.geu.f64 	%p2, %fd3, %fd1;
	@%p2 bra 	$L__BB0_3;
	shl.b32 	%r12, %r2, 11;
	add.s32 	%r13, %r12, %r1;
	shl.b32 	%r14, %r3, 22;
	add.s32 	%r15, %r13, %r14;
	cvt.u64.u32 	%rd11, %r15;
	add.s64 	%rd12, %rd1, %rd11;
	mov.b16 	%rs2, 1;
	st.global.u8 	[%rd12], %rs2;
	bra.uni 	$L__BB0_8;
$L__BB0_3:
	shl.b32 	%r8, %r2, 11;
	add.s32 	%r9, %r8, %r1;
	shl.b32 	%r10, %r3, 22;
	add.s32 	%r11, %r9, %r10;
	cvt.u64.u32 	%rd9, %r11;
	add.s64 	%rd10, %rd1, %rd9;
	mov.b16 	%rs1, 0;
	st.global.u8 	[%rd10], %rs1;
	bra.uni 	$L__BB0_8;
$L__BB0_4:
	mul.lo.s32 	%r16, %r1, 10;
	cvt.rn.f32.u32 	%f1, %r16;
	ld.global.f32 	%f14, [%rd2];
	sub.f32 	%f15, %f1, %f14;
	mul.lo.s32 	%r17, %r2, 10;
	cvt.rn.f32.u32 	%f2, %r17;
	ld.global.f32 	%f16, [%rd2+4];
	sub.f32 	%f17, %f2, %f16;
	mul.f32 	%f18, %f17, %f17;
	fma.rn.f32 	%f19, %f15, %f15, %f18;
	cvt.f64.f32 	%fd4, %f19;
	ld.global.f32 	%f20, [%rd2+16];
	mul.f32 	%f21, %f20, %f20;
	cvt.f64.f32 	%fd5, %f21;
	mul.f64 	%fd6, %fd5, 0d3FD0000000000000;
	setp.gt.f64 	%p3, %fd6, %fd4;
	@%p3 bra 	$L__BB0_6;
	ld.global.f32 	%f22, [%rd2+8];
	sub.f32 	%f23, %f1, %f22;
	ld.global.f32 	%f24, [%rd2+12];
	sub.f32 	%f25, %f2, %f24;
	mul.f32 	%f26, %f25, %f25;
	fma.rn.f32 	%f27, %f23, %f23, %f26;
	cvt.f64.f32 	%fd7, %f27;
	ld.global.f32 	%f28, [%rd2+20];
	mul.f32 	%f29, %f28, %f28;
	cvt.f64.f32 	%fd8, %f29;
	mul.f64 	%fd9, %fd8, 0d3FD0000000000000;
	setp.leu.f64 	%p4, %fd9, %fd7;
	@%p4 bra 	$L__BB0_7;
$L__BB0_6:
	shl.b32 	%r22, %r2, 11;
	add.s32 	%r23, %r22, %r1;
	shl.b32 	%r24, %r3, 22;
	add.s32 	%r25, %r23, %r24;
	cvt.u64.u32 	%rd15, %r25;
	add.s64 	%rd16, %rd1, %rd15;
	mov.b16 	%rs4, 0;
	st.global.u8 	[%rd16], %rs4;
	bra.uni 	$L__BB0_8;
$L__BB0_7:
	shl.b32 	%r18, %r2, 11;
	add.s32 	%r19, %r18, %r1;
	shl.b32 	%r20, %r3, 22;
	add.s32 	%r21, %r19, %r20;
	cvt.u64.u32 	%rd13, %r21;
	add.s64 	%rd14, %rd1, %rd13;
	mov.b16 	%rs3, 1;
	st.global.u8 	[%rd14], %rs3;
$L__BB0_8:
	ret;

}
	// .globl	_Z10trans_funcP6float2f
.visible .entry _Z10trans_funcP6float2f(
	.param .u64 .ptr .align 1 _Z10trans_funcP6float2f_param_0,
	.param .f32 _Z10trans_funcP6float2f_param_1
)
{
	.local .align 4 .b8 	__local_depot1[28];
	.reg .b64 	%SP;
	.reg .b64 	%SPL;
	.reg .pred 	%p<17>;
	.reg .b32 	%r<84>;
	.reg .b32 	%f<51>;
	.reg .b64 	%rd<43>;
	.reg .b64 	%fd<21>;

	mov.u64 	%SPL, __local_depot1;
	ld.param.u64 	%rd17, [_Z10trans_funcP6float2f_param_0];
	ld.param.f32 	%f10, [_Z10trans_funcP6float2f_param_1];
	add.u64 	%rd1, %SPL, 0;
	mov.u32 	%r1, %ctaid.x;
	mov.u32 	%r2, %ctaid.y;
	cvt.f64.f32 	%fd1, %f10;
	mul.f64 	%fd2, %fd1, 0d401921FB60000000;
	div.rn.f64 	%fd3, %fd2, 0d3FE43FE5C0000000;
	cvt.rn.f32.f64 	%f11, %fd3;
	cvt.f64.f32 	%fd4, %f11;
	cvt.rn.f32.u32 	%f12, %r1;
	cvt.f64.f32 	%fd5, %f12;
	add.f64 	%fd6, %fd5, 0dC090000000000000;
	mul.f64 	%fd7, %fd6, 0d3E1066DFC0000000;
	mul.f64 	%fd8, %fd6, %fd7;
	mov.f64 	%fd9, 0d3FF0000000000000;
	sub.f64 	%fd10, %fd9, %fd8;
	add.s32 	%r30, %r2, -1024;
	cvt.rn.f64.s32 	%fd11, %r30;
	mul.f64 	%fd12, %fd11, 0d3E1066DFC0000000;
	mul.f64 	%fd13, %fd12, %fd11;
	sub.f64 	%fd14, %fd10, %fd13;
	sqrt.rn.f64 	%fd15, %fd14;
	mul.f64 	%fd16, %fd15, %fd4;
	cvt.rn.f32.f64 	%f1, %fd16;
	mul.f32 	%f13, %f1, 0f3F22F983;
	cvt.rni.s32.f32 	%r83, %f13;
	cvt.rn.f32.s32 	%f14, %r83;
	fma.rn.f32 	%f15, %f14, 0fBFC90FDA, %f1;
	fma.rn.f32 	%f16, %f14, 0fB3A22168, %f15;
	fma.rn.f32 	%f50, %f14, 0fA7C234C5, %f16;
	abs.f32 	%f3, %f1;
	setp.ltu.f32 	%p1, %f3, 0f47CE4780;
	mov.u32 	%r79, %r83;
	mov.f32 	%f49, %f50;
	@%p1 bra 	$L__BB1_8;
	setp.neu.f32 	%p2, %f3, 0f7F800000;
	@%p2 bra 	$L__BB1_3;
	mov.f32 	%f19, 0f00000000;
	mul.rn.f32 	%f49, %f1, %f19;
	mov.b32 	%r79, 0;
	bra.uni 	$L__BB1_8;
$L__BB1_3:
	mov.b32 	%r4, %f1;
	shl.b32 	%r32, %r4, 8;
	or.b32  	%r5, %r32, -2147483648;
	mov.b64 	%rd39, 0;
	mov.b32 	%r76, 0;
	mov.u64 	%rd37, __cudart_i2opi_f;
	mov.u64 	%rd38, %rd1;
$L__BB1_4:
	.pragma "nounroll";
	ld.global.nc.u32 	%r33, [%rd37];
	mad.wide.u32 	%rd21, %r33, %r5, %rd39;
	shr.u64 	%rd39, %rd21, 32;
	st.local.u32 	[%rd38], %rd21;
	add.s32 	%r76, %r76, 1;
	add.s64 	%rd38, %rd38, 4;
	add.s64 	%rd37, %rd37, 4;
	setp.ne.s32 	%p3, %r76, 6;
	@%p3 bra 	$L__BB1_4;
	shr.u32 	%r34, %r4, 23;
	st.local.u32 	[%rd1+24], %rd39;
	and.b32  	%r8, %r34, 31;
	and.b32  	%r35, %r34, 224;
	add.s32 	%r36, %r35, -128;
	shr.u32 	%r37, %r36, 5;
	mul.wide.u32 	%rd22, %r37, 4;
	sub.s64 	%rd8, %rd1, %rd22;
	ld.local.u32 	%r77, [%rd8+24];
	ld.local.u32 	%r78, [%rd8+20];
	setp.eq.s32 	%p4, %r8, 0;
	@%p4 bra 	$L__BB1_7;
	shf.l.wrap.b32 	%r77, %r78, %r77, %r8;
	ld.local.u32 	%r38, [%rd8+16];
	shf.l.wrap.b32 	%r78, %r38, %r78, %r8;
$L__BB1_7:
	shr.u32 	%r39, %r77, 30;
	shf.l.wrap.b32 	%r40, %r78, %r77, 2;
	shl.b32 	%r41, %r78, 2;
	shr.u32 	%r42, %r40, 31;
	add.s32 	%r43, %r42, %r39;
	neg.s32 	%r44, %r43;
	setp.lt.s32 	%p5, %r4, 0;
	selp.b32 	%r79, %r44, %r43, %p5;
	xor.b32  	%r45, %r40, %r4;
	shr.s32 	%r46, %r40, 31;
	xor.b32  	%r47, %r46, %r40;
	xor.b32  	%r48, %r46, %r41;
	cvt.u64.u32 	%rd23, %r47;
	shl.b64 	%rd24, %rd23, 32;
	cvt.u64.u32 	%rd25, %r48;
	or.b64  	%rd26, %rd24, %rd25;
	cvt.rn.f64.s64 	%fd17, %rd26;
	mul.f64 	%fd18, %fd17, 0d3BF921FB54442D19;
	cvt.rn.f32.f64 	%f17, %fd18;
	neg.f32 	%f18, %f17;
	setp.lt.s32 	%p6, %r45, 0;
	selp.f32 	%f49, %f18, %f17, %p6;
$L__BB1_8:
	setp.ltu.f32 	%p7, %f3, 0f47CE4780;
	add.s32 	%r50, %r79, 1;
	mul.rn.f32 	%f20, %f49, %f49;
	and.b32  	%r51, %r79, 1;
	setp.eq.b32 	%p8, %r51, 1;
	selp.f32 	%f21, %f49, 0f3F800000, %p8;
	fma.rn.f32 	%f22, %f20, %f21, 0f00000000;
	fma.rn.f32 	%f23, %f20, 0f37CBAC00, 0fBAB607ED;
	selp.f32 	%f24, 0fB94D4153, %f23, %p8;
	selp.f32 	%f25, 0f3C0885E4, 0f3D2AAABB, %p8;
	fma.rn.f32 	%f26, %f24, %f20, %f25;
	selp.f32 	%f27, 0fBE2AAAA8, 0fBEFFFFFF, %p8;
	fma.rn.f32 	%f28, %f26, %f20, %f27;
	fma.rn.f32 	%f29, %f28, %f22, %f21;
	and.b32  	%r52, %r50, 2;
	setp.eq.s32 	%p9, %r52, 0;
	mov.f32 	%f30, 0f00000000;
	sub.f32 	%f31, %f30, %f29;
	selp.f32 	%f32, %f29, %f31, %p9;
	shl.b32 	%r53, %r2, 11;
	add.s32 	%r54, %r53, %r1;
	cvta.to.global.u64 	%rd27, %rd17;
	mul.wide.u32 	%rd28, %r54, 8;
	add.s64 	%rd9, %rd27, %rd28;
	st.global.f32 	[%rd9], %f32;
	@%p7 bra 	$L__BB1_16;
	setp.neu.f32 	%p10, %f3, 0f7F800000;
	@%p10 bra 	$L__BB1_11;
	mov.f32 	%f35, 0f00000000;
	mul.rn.f32 	%f50, %f1, %f35;
	mov.b32 	%r83, 0;
	bra.uni 	$L__BB1_16;
$L__BB1_11:
	mov.b32 	%r17, %f1;
	shl.b32 	%r56, %r17, 8;
	or.b32  	%r18, %r56, -2147483648;
	mov.b64 	%rd42, 0;
	mov.b32 	%r80, 0;
	mov.u64 	%rd40, __cudart_i2opi_f;
	mov.u64 	%rd41, %rd1;
$L__BB1_12:
	.pragma "nounroll";
	ld.global.nc.u32 	%r57, [%rd40];
	mad.wide.u32 	%rd31, %r57, %r18, %rd42;
	shr.u64 	%rd42, %rd31, 32;
	st.local.u32 	[%rd41], %rd31;
	add.s32 	%r80, %r80, 1;
	add.s64 	%rd41, %rd41, 4;
	add.s64 	%rd40, %rd40, 4;
	setp.ne.s32 	%p11, %r80, 6;
	@%p11 bra 	$L__BB1_12;
	shr.u32 	%r58, %r17, 23;
	st.local.u32 	[%rd1+24], %rd42;
	and.b32  	%r21, %r58, 31;
	and.b32  	%r59, %r58, 224;
	add.s32 	%r60, %r59, -128;
	shr.u32 	%r61, %r60, 5;
	mul.wide.u32 	%rd32, %r61, 4;
	sub.s64 	%rd16, %rd1, %rd32;
	ld.local.u32 	%r81, [%rd16+24];
	ld.local.u32 	%r82, [%rd16+20];
	setp.eq.s32 	%p12, %r21, 0;
	@%p12 bra 	$L__BB1_15;
	shf.l.wrap.b32 	%r81, %r82, %r81, %r21;
	ld.local.u32 	%r62, [%rd16+16];
	shf.l.wrap.b32 	%r82, %r62, %r82, %r21;
$L__BB1_15:
	shr.u32 	%r63, %r81, 30;
	shf.l.wrap.b32 	%r64, %r82, %r81, 2;
	shl.b32 	%r65, %r82, 2;
	shr.u32 	%r66, %r64, 31;
	add.s32 	%r67, %r66, %r63;
	neg.s32 	%r68, %r67;
	setp.lt.s32 	%p13, %r17, 0;
	selp.b32 	%r83, %r68, %r67, %p13;
	xor.b32  	%r69, %r64, %r17;
	shr.s32 	%r70, %r64, 31;
	xor.b32  	%r71, %r70, %r64;
	xor.b32  	%r72, %r70, %r65;
	cvt.u64.u32 	%rd33, %r71;
	shl.b64 	%rd34, %rd33, 32;
	cvt.u64.u32 	%rd35, %r72;
	or.b64  	%rd36, %rd34, %rd35;
	cvt.rn.f64.s64 	%fd19, %rd36;
	mul.f64 	%fd20, %fd19, 0d3BF921FB54442D19;
	cvt.rn.f32.f64 	%f33, %fd20;
	neg.f32 	%f34, %f33;
	setp.lt.s32 	%p14, %r69, 0;
	selp.f32 	%f50, %f34, %f33, %p14;
$L__BB1_16:
	mul.rn.f32 	%f36, %f50, %f50;
	and.b32  	%r74, %r83, 1;
	setp.eq.b32 	%p15, %r74, 1;
	selp.f32 	%f37, 0f3F800000, %f50, %p15;
	fma.rn.f32 	%f38, %f36, %f37, 0f00000000;
	fma.rn.f32 	%f39, %f36, 0f37CBAC00, 0fBAB607ED;
	selp.f32 	%f40, %f39, 0fB94D4153, %p15;
	selp.f32 	%f41, 0f3D2AAABB, 0f3C0885E4, %p15;
	fma.rn.f32 	%f42, %f40, %f36, %f41;
	selp.f32 	%f43, 0fBEFFFFFF, 0fBE2AAAA8, %p15;
	fma.rn.f32 	%f44, %f42, %f36, %f43;
	fma.rn.f32 	%f45, %f44, %f38, %f37;
	and.b32  	%r75, %r83, 2;
	setp.eq.s32 	%p16, %r75, 0;
	mov.f32 	%f46, 0f00000000;
	sub.f32 	%f47, %f46, %f45;
	selp.f32 	%f48, %f45, %f47, %p16;
	st.global.f32 	[%rd9+4], %f48;
	ret;

}
	// .globl	_Z22extract_plane_from_volPhP6float2i
.visible .entry _Z22extract_plane_from_volPhP6float2i(
	.param .u64 .ptr .align 1 _Z22extract_plane_from_volPhP6float2i_param_0,
	.param .u64 .ptr .align 1 _Z22extract_plane_from_volPhP6float2i_param_1,
	.param .u32 _Z22extract_plane_from_volPhP6float2i_param_2
)
{
	.reg .b16 	%rs<2>;
	.reg .b32 	%r<8>;
	.reg .b32 	%f<3>;
	.reg .b64 	%rd<9>;

	ld.param.u64 	%rd1, [_Z22extract_plane_from_volPhP6float2i_param_0];
	ld.param.u64 	%rd2, [_Z22extract_plane_from_volPhP6float2i_param_1];
	ld.param.u32 	%r1, [_Z22extract_plane_from_volPhP6float2i_param_2];
	cvta.to.global.u64 	%rd3, %rd2;
	cvta.to.global.u64 	%rd4, %rd1;
	mov.u32 	%r2, %ctaid.x;
	mov.u32 	%r3, %ctaid.y;
	shl.b32 	%r4, %r3, 11;
	add.s32 	%r5, %r4, %r2;
	shl.b32 	%r6, %r1, 22;
	add.s32 	%r7, %r6, %r5;
	cvt.s64.s32 	%rd5, %r7;
	add.s64 	%rd6, %rd4, %rd5;
	ld.global.u8 	%rs1, [%rd6];
	cvt.rn.f32.u16 	%f1, %rs1;
	mul.wide.u32 	%rd7, %r5, 8;
	add.s64 	%rd8, %rd3, %rd7;
	mov.f32 	%f2, 0f00000000;
	st.global.v2.f32 	[%rd8], {%f1, %f2};
	ret;

}
	// .globl	_Z22plane_complex_multipleP6float2S0_S0_
.visible .entry _Z22plane_complex_multipleP6float2S0_S0_(
	.param .u64 .ptr .align 1 _Z22plane_complex_multipleP6float2S0_S0__param_0,
	.param .u64 .ptr .align 1 _Z22plane_complex_multipleP6float2S0_S0__param_1,
	.param .u64 .ptr .align 1 _Z22plane_complex_multipleP6float2S0_S0__param_2
)
{
	.reg .b32 	%r<5>;
	.reg .b32 	%f<10>;
	.reg .b64 	%rd<11>;

	ld.param.u64 	%rd1, [_Z22plane_complex_multipleP6float2S0_S0__param_0];
	ld.param.u64 	%rd2, [_Z22plane_complex_multipleP6float2S0_S0__param_1];
	ld.param.u64 	%rd3, [_Z22plane_complex_multipleP6float2S0_S0__param_2];
	cvta.to.global.u64 	%rd4, %rd3;
	cvta.to.global.u64 	%rd5, %rd2;
	cvta.to.global.u64 	%rd6, %rd1;
	mov.u32 	%r1, %ctaid.x;
	mov.u32 	%r2, %ctaid.y;
	shl.b32 	%r3, %r2, 11;
	add.s32 	%r4, %r3, %r1;
	mul.wide.u32 	%rd7, %r4, 8;
	add.s64 	%rd8, %rd6, %rd7;
	ld.global.v2.f32 	{%f1, %f2}, [%rd8];
	add.s64 	%rd9, %rd5, %rd7;
	ld.global.v2.f32 	{%f3, %f4}, [%rd9];
	mul.f32 	%f5, %f1, %f3;
	mul.f32 	%f6, %f2, %f4;
	sub.f32 	%f7, %f5, %f6;
	mul.f32 	%f8, %f2, %f3;
	fma.rn.f32 	%f9, %f4, %f1, %f8;
	add.s64 	%rd10, %rd4, %rd7;
	st.global.v2.f32 	[%rd10], {%f7, %f9};
	ret;

}
	// .globl	_Z11fftshift_2DP6float2
.visible .entry _Z11fftshift_2DP6float2(
	.param .u64 .ptr .align 1 _Z11fftshift_2DP6float2_param_0
)
{
	.reg .pred 	%p<5>;
	.reg .b32 	%r<10>;
	.reg .b32 	%f<9>;
	.reg .b64 	%rd<9>;

	ld.param.u64 	%rd3, [_Z11fftshift_2DP6float2_param_0];
	cvta.to.global.u64 	%rd1, %rd3;
	mov.u32 	%r1, %ctaid.x;
	mov.u32 	%r2, %ctaid.y;
	or.b32  	%r4, %r1, %r2;
	and.b32  	%r5, %r4, 2147482624;
	setp.ne.s32 	%p1, %r5, 0;
	shl.b32 	%r6, %r2, 11;
	add.s32 	%r3, %r6, %r1;
	mul.wide.u32 	%rd4, %r3, 8;
	add.s64 	%rd2, %rd1, %rd4;
	@%p1 bra 	$L__BB4_2;
	ld.global.v2.f32 	{%f1, %f2}, [%rd2];
	add.s32 	%r7, %r3, 2097152;
	mul.wide.u32 	%rd5, %r7, 8;
	add.s64 	%rd6, %rd1, %rd5;
	ld.global.v2.f32 	{%f3, %f4}, [%rd6+8192];
	st.global.v2.f32 	[%rd2], {%f3, %f4};
	st.global.v2.f32 	[%rd6+8192], {%f1, %f2};
$L__BB4_2:
	setp.gt.u32 	%p2, %r1, 1023;
	setp.lt.u32 	%p3, %r2, 1024;
	or.pred  	%p4, %p2, %p3;
	@%p4 bra 	$L__BB4_4;
	ld.global.v2.f32 	{%f5, %f6}, [%rd2];
	add.s32 	%r9, %r3, -2097152;
	mul.wide.u32 	%rd7, %r9, 8;
	add.s64 	%rd8, %rd1, %rd7;
	ld.global.v2.f32 	{%f7, %f8}, [%rd8+8192];
	st.global.v2.f32 	[%rd2], {%f7, %f8};
	st.global.v2.f32 	[%rd8+8192], {%f5, %f6};
$L__BB4_4:
	ret;

}
	// .globl	_Z21initialize_holo_planeP6float2
.visible .entry _Z21initialize_holo_planeP6float2(
	.param .u64 .ptr .align 1 _Z21initialize_holo_planeP6float2_param_0
)
{
	.reg .b32 	%r<5>;
	.reg .b32 	%f<3>;
	.reg .b64 	%rd<5>;

	ld.param.u64 	%rd1, [_Z21initialize_holo_planeP6float2_param_0];
	cvta.to.global.u64 	%rd2, %rd1;
	mov.u32 	%r1, %ctaid.x;
	mov.u32 	%r2, %ctaid.y;
	shl.b32 	%r3, %r2, 11;
	add.s32 	%r4, %r3, %r1;
	mul.wide.u32 	%rd3, %r4, 8;
	add.s64 	%rd4, %rd2, %rd3;
	mov.f32 	%f1, 0f00000000;
	mov.f32 	%f2, 0f3F800000;
	st.global.v2.f32 	[%rd4], {%f2, %f1};
	ret;

}
	// .globl	_Z19holo_to_float_imageP6float2Pf
.visible .entry _Z19holo_to_float_imageP6float2Pf(
	.param .u64 .ptr .align 1 _Z19holo_to_float_imageP6float2Pf_param_0,
	.param .u64 .ptr .align 1 _Z19holo_to_float_imageP6float2Pf_param_1
)
{
	.reg .b32 	%r<8>;
	.reg .b32 	%f<6>;
	.reg .b64 	%rd<9>;

	ld.param.u64 	%rd1, [_Z19holo_to_float_imageP6float2Pf_param_0];
	ld.param.u64 	%rd2, [_Z19holo_to_float_imageP6float2Pf_param_1];
	cvta.to.global.u64 	%rd3, %rd2;
	cvta.to.global.u64 	%rd4, %rd1;
	mov.u32 	%r1, %ctaid.x;
	mov.u32 	%r2, %ctaid.y;
	shl.b32 	%r3, %r2, 11;
	add.s32 	%r4, %r3, %r1;
	add.s32 	%r5, %r4, 1048576;
	mul.wide.u32 	%rd5, %r5, 8;
	add.s64 	%rd6, %rd4, %rd5;
	ld.global.v2.f32 	{%f1, %f2}, [%rd6+4096];
	mul.f32 	%f3, %f2, %f2;
	fma.rn.f32 	%f4, %f1, %f1, %f3;
	sqrt.rn.f32 	%f5, %f4;
	shl.b32 	%r6, %r2, 10;
	add.s32 	%r7, %r6, %r1;
	mul.wide.u32 	%rd7, %r7, 4;
	add.s64 	%rd8, %rd3, %rd7;
	st.global.f32 	[%rd8], %f5;
	ret;

}
	// .globl	_Z22two_dim_divide_for_fftP6float2
.visible .entry _Z22two_dim_divide_for_fftP6float2(
	.param .u64 .ptr .align 1 _Z22two_dim_divide_for_fftP6float2_param_0
)
{
	.reg .b32 	%r<5>;
	.reg .b32 	%f<5>;
	.reg .b64 	%rd<5>;

	ld.param.u64 	%rd1, [_Z22two_dim_divide_for_fftP6float2_param_0];
	cvta.to.global.u64 	%rd2, %rd1;
	mov.u32 	%r1, %ctaid.x;
	mov.u32 	%r2, %ctaid.y;
	shl.b32 	%r3, %r2, 11;
	add.s32 	%r4, %r3, %r1;
	mul.wide.u32 	%rd3, %r4, 8;
	add.s64 	%rd4, %rd2, %rd3;
	ld.global.v2.f32 	{%f1, %f2}, [%rd4];
	mul.f32 	%f3, %f1, 0f34800000;
	mul.f32 	%f4, %f2, 0f34800000;
	st.global.v2.f32 	[%rd4], {%f3, %f4};
	ret;

}


// ===== COMPILED SASS (sm_100) =====

	.target	sm_100

	.elftype	@"ET_EXEC"


//--------------------- .note.nv.tkinfo           --------------------------
	.section	.note.nv.tkinfo,"",@"SHT_NOTE"
	.sectionflags	@"SHF_NOTE_NV_TKINFO"
	.tkinfo
        /*0018*/ 	.word	0x00000002
        /*0030*/ 	.string	""
        /*0030*/ 	.string	"ptxas"
        /*0030*/ 	.string	"Cuda compilation tools, release 13.0, V13.0.88"
        /*0030*/ 	.string	"Build cuda_13.0.r13.0/compiler.36424714_0"
        /*0030*/ 	.string	"-arch sm_100 -m 64 "



//--------------------- .note.nv.cuinfo           --------------------------
	.section	.note.nv.cuinfo,"",@"SHT_NOTE"
	.sectionflags	@"SHF_NOTE_NV_CUINFO"
        /*0018*/ 	.short	0x0002
        /*001a*/ 	.short	0x0064
        /*001c*/ 	.short	0x0082
	.zero		2


//--------------------- .nv.info                  --------------------------
	.section	.nv.info,"",@"SHT_CUDA_INFO"
	.align	4


	//----- nvinfo : EIATTR_REGCOUNT
	.align		4
        /*0000*/ 	.byte	0x04, 0x2f
        /*0002*/ 	.short	(.L_2 - .L_1)
	.align		4
.L_1:
        /*0004*/ 	.word	index@(_Z15particle_volumePfPhS_)
        /*0008*/ 	.word	0x0000000d


	//----- nvinfo : EIATTR_FRAME_SIZE
	.align		4
.L_2:
        /*000c*/ 	.byte	0x04, 0x11
        /*000e*/ 	.short	(.L_4 - .L_3)
	.align		4
.L_3:
        /*0010*/ 	.word	index@(_Z15particle_volumePfPhS_)
        /*0014*/ 	.word	0x00000000


	//----- nvinfo : EIATTR_REGCOUNT
	.align		4
.L_4:
        /*0018*/ 	.byte	0x04, 0x2f
        /*001a*/ 	.short	(.L_6 - .L_5)
	.align		4
.L_5:
        /*001c*/ 	.word	index@(_Z10trans_funcP6float2f)
        /*0020*/ 	.word	0x00000018


	//----- nvinfo : EIATTR_FRAME_SIZE
	.align		4
.L_6:
        /*0024*/ 	.byte	0x04, 0x11
        /*0026*/ 	.short	(.L_8 - .L_7)
	.align		4
.L_7:
        /*0028*/ 	.word	index@($__internal_2_$__cuda_sm20_dsqrt_rn_f64_mediumpath_v1)
        /*002c*/ 	.word	0x00000020


	//----- nvinfo : EIATTR_FRAME_SIZE
	.align		4
.L_8:
        /*0030*/ 	.byte	0x04, 0x11
        /*0032*/ 	.short	(.L_10 - .L_9)
	.align		4
.L_9:
        /*0034*/ 	.word	index@($__internal_1_$__cuda_sm20_div_rn_f64_full)
        /*0038*/ 	.word	0x00000020


	//----- nvinfo : EIATTR_FRAME_SIZE
	.align		4
.L_10:
        /*003c*/ 	.byte	0x04, 0x11
        /*003e*/ 	.short	(.L_12 - .L_11)
	.align		4
.L_11:
        /*0040*/ 	.word	index@(_Z10trans_funcP6float2f)
        /*0044*/ 	.word	0x00000020


	//----- nvinfo : EIATTR_REGCOUNT
	.align		4
.L_12:
        /*0048*/ 	.byte	0x04, 0x2f
        /*004a*/ 	.short	(.L_14 - .L_13)
	.align		4
.L_13:
        /*004c*/ 	.word	index@(_Z22extract_plane_from_volPhP6float2i)
        /*0050*/ 	.word	0x0000000c


	//----- nvinfo : EIATTR_FRAME_SIZE
	.align		4
.L_14:
        /*0054*/ 	.byte	0x04, 0x11
        /*0056*/ 	.short	(.L_16 - .L_15)
	.align		4
.L_15:
        /*0058*/ 	.word	index@(_Z22extract_plane_from_volPhP6float2i)
        /*005c*/ 	.word	0x00000000


	//----- nvinfo : EIATTR_REGCOUNT
	.align		4
.L_16:
        /*0060*/ 	.byte	0x04, 0x2f
        /*0062*/ 	.short	(.L_18 - .L_17)
	.align		4
.L_17:
        /*0064*/ 	.word	index@(_Z22plane_complex_multipleP6float2S0_S0_)
        /*0068*/ 	.word	0x0000000e


	//----- nvinfo : EIATTR_FRAME_SIZE
	.align		4
.L_18:
        /*006c*/ 	.byte	0x04, 0x11
        /*006e*/ 	.short	(.L_20 - .L_19)
	.align		4
.L_19:
        /*0070*/ 	.word	index@(_Z22plane_complex_multipleP6float2S0_S0_)
        /*0074*/ 	.word	0x00000000


	//----- nvinfo : EIATTR_REGCOUNT
	.align		4
.L_20:
        /*0078*/ 	.byte	0x04, 0x2f
        /*007a*/ 	.short	(.L_22 - .L_21)
	.align		4
.L_21:
        /*007c*/ 	.word	index@(_Z11fftshift_2DP6float2)
        /*0080*/ 	.word	0x00000010


	//----- nvinfo : EIATTR_FRAME_SIZE
	.align		4
.L_22:
        /*0084*/ 	.byte	0x04, 0x11
        /*0086*/ 	.short	(.L_24 - .L_23)
	.align		4
.L_23:
        /*0088*/ 	.word	index@(_Z11fftshift_2DP6float2)
        /*008c*/ 	.word	0x00000000


	//----- nvinfo : EIATTR_REGCOUNT
	.align		4
.L_24:
        /*0090*/ 	.byte	0x04, 0x2f
        /*0092*/ 	.short	(.L_26 - .L_25)
	.align		4
.L_25:
        /*0094*/ 	.word	index@(_Z21initialize_holo_planeP6float2)
        /*0098*/ 	.word	0x00000008


	//----- nvinfo : EIATTR_FRAME_SIZE
	.align		4
.L_26:
        /*009c*/ 	.byte	0x04, 0x11
        /*009e*/ 	.short	(.L_28 - .L_27)
	.align		4
.L_27:
        /*00a0*/ 	.word	index@(_Z21initialize_holo_planeP6float2)
        /*00a4*/ 	.word	0x00000000


	//----- nvinfo : EIATTR_REGCOUNT
	.align		4
.L_28:
        /*00a8*/ 	.byte	0x04, 0x2f
        /*00aa*/ 	.short	(.L_30 - .L_29)
	.align		4
.L_29:
        /*00ac*/ 	.word	index@(_Z19holo_to_float_imageP6float2Pf)
        /*00b0*/ 	.word	0x0000000a


	//----- nvinfo : EIATTR_FRAME_SIZE
	.align		4
.L_30:
        /*00b4*/ 	.byte	0x04, 0x11
        /*00b6*/ 	.short	(.L_32 - .L_31)
	.align		4
.L_31:
        /*00b8*/ 	.word	index@($__internal_0_$__cuda_sm20_sqrt_rn_f32_slowpath)
        /*00bc*/ 	.word	0x00000000


	//----- nvinfo : EIATTR_FRAME_SIZE
	.align		4
.L_32:
        /*00c0*/ 	.byte	0x04, 0x11
        /*00c2*/ 	.short	(.L_34 - .L_33)
	.align		4
.L_33:
        /*00c4*/ 	.word	index@(_Z19holo_to_float_imageP6float2Pf)
        /*00c8*/ 	.word	0x00000000


	//----- nvinfo : EIATTR_REGCOUNT
	.align		4
.L_34:
        /*00cc*/ 	.byte	0x04, 0x2f
        /*00ce*/ 	.short	(.L_36 - .L_35)
	.align		4
.L_35:
        /*00d0*/ 	.word	index@(_Z22two_dim_divide_for_fftP6float2)
        /*00d4*/ 	.word	0x00000008


	//----- nvinfo : EIATTR_FRAME_SIZE
	.align		4
.L_36:
        /*00d8*/ 	.byte	0x04, 0x11
        /*00da*/ 	.short	(.L_38 - .L_37)
	.align		4
.L_37:
        /*00dc*/ 	.word	index@(_Z22two_dim_divide_for_fftP6float2)
        /*00e0*/ 	.word	0x00000000


	//----- nvinfo : EIATTR_MIN_STACK_SIZE
	.align		4
.L_38:
        /*00e4*/ 	.byte	0x04, 0x12
        /*00e6*/ 	.short	(.L_40 - .L_39)
	.align		4
.L_39:
        /*00e8*/ 	.word	index@(_Z22two_dim_divide_for_fftP6float2)
        /*00ec*/ 	.word	0x00000000


	//----- nvinfo : EIATTR_MIN_STACK_SIZE
	.align		4
.L_40:
        /*00f0*/ 	.byte	0x04, 0x12
        /*00f2*/ 	.short	(.L_42 - .L_41)
	.align		4
.L_41:
        /*00f4*/ 	.word	index@(_Z19holo_to_float_imageP6float2Pf)
        /*00f8*/ 	.word	0x00000000


	//----- nvinfo : EIATTR_MIN_STACK_SIZE
	.align		4
.L_42:
        /*00fc*/ 	.byte	0x04, 0x12
        /*00fe*/ 	.short	(.L_44 - .L_43)
	.align		4
.L_43:
        /*0100*/ 	.word	index@(_Z21initialize_holo_planeP6float2)
        /*0104*/ 	.word	0x00000000


	//----- nvinfo : EIATTR_MIN_STACK_SIZE
	.align		4
.L_44:
        /*0108*/ 	.byte	0x04, 0x12
        /*010a*/ 	.short	(.L_46 - .L_45)
	.align		4
.L_45:
        /*010c*/ 	.word	index@(_Z11fftshift_2DP6float2)
        /*0110*/ 	.word	0x00000000


	//----- nvinfo : EIATTR_MIN_STACK_SIZE
	.align		4
.L_46:
        /*0114*/ 	.byte	0x04, 0x12
        /*0116*/ 	.short	(.L_48 - .L_47)
	.align		4
.L_47:
        /*0118*/ 	.word	index@(_Z22plane_complex_multipleP6float2S0_S0_)
        /*011c*/ 	.word	0x00000000


	//----- nvinfo : EIATTR_MIN_STACK_SIZE
	.align		4
.L_48:
        /*0120*/ 	.byte	0x04, 0x12
        /*0122*/ 	.short	(.L_50 - .L_49)
	.align		4
.L_49:
        /*0124*/ 	.word	index@(_Z22extract_plane_from_volPhP6float2i)
        /*0128*/ 	.word	0x00000000


	//----- nvinfo : EIATTR_MIN_STACK_SIZE
	.align		4
.L_50:
        /*012c*/ 	.byte	0x04, 0x12
        /*012e*/ 	.short	(.L_52 - .L_51)
	.align		4
.L_51:
        /*0130*/ 	.word	index@(_Z10trans_funcP6float2f)
        /*0134*/ 	.word	0x00000020


	//----- nvinfo : EIATTR_MIN_STACK_SIZE
	.align		4
.L_52:
        /*0138*/ 	.byte	0x04, 0x12
        /*013a*/ 	.short	(.L_54 - .L_53)
	.align		4
.L_53:
        /*013c*/ 	.word	index@(_Z15particle_volumePfPhS_)
        /*0140*/ 	.word	0x00000000
.L_54:


//--------------------- .nv.compat                --------------------------
	.section	.nv.compat,"",@"SHT_CUDA_COMPAT_INFO"
	.align	4
        /*0000*/ 	.byte	0x02, 0x09, 0x00, 0x00, 0x02, 0x02, 0x01, 0x00, 0x02, 0x05, 0x05, 0x00, 0x03, 0x07, 0x01, 0x01
        /*0010*/ 	.byte	0x02, 0x03, 0x00, 0x00, 0x02, 0x06, 0x01, 0x00, 0x04, 0x0b, 0x08, 0x00, 0x01, 0x00, 0x00, 0x00
        /*0020*/ 	.byte	0x00, 0x00, 0x00, 0x00


//--------------------- .nv.info._Z22two_dim_divide_for_fftP6float2 --------------------------
	.section	.nv.info._Z22two_dim_divide_for_fftP6float2,"",@"SHT_CUDA_INFO"
	.sectionflags	@""
	.align	4


	//----- nvinfo : EIATTR_CUDA_API_VERSION
	.align		4
        /*0000*/ 	.byte	0x04, 0x37
        /*0002*/ 	.short	(.L_56 - .L_55)
.L_55:
        /*0004*/ 	.word	0x00000082


	//----- nvinfo : EIATTR_KPARAM_INFO
	.align		4
.L_56:
        /*0008*/ 	.byte	0x04, 0x17
        /*000a*/ 	.short	(.L_58 - .L_57)
.L_57:
        /*000c*/ 	.word	0x00000000
        /*0010*/ 	.short	0x0000
        /*0012*/ 	.short	0x0000
        /*0014*/ 	.byte	0x00, 0xf5, 0x21, 0x00


	//----- nvinfo : EIATTR_SPARSE_MMA_MASK
	.align		4
.L_58:
        /*0018*/ 	.byte	0x03, 0x50
        /*001a*/ 	.short	0x0000


	//----- nvinfo : EIATTR_MAXREG_COUNT
	.align		4
        /*001c*/ 	.byte	0x03, 0x1b
        /*001e*/ 	.short	0x00ff


	//----- nvinfo : EIATTR_MERCURY_ISA_VERSION
	.align		4
        /*0020*/ 	.byte	0x03, 0x5f
        /*0022*/ 	.short	0x0101


	//----- nvinfo : EIATTR_VRC_CTA_INIT_COUNT
	.align		4
        /*0024*/ 	.byte	0x02, 0x4a
	.zero		1
	.zero		1


	//----- nvinfo : EIATTR_EXIT_INSTR_OFFSETS
	.align		4
        /*0028*/ 	.byte	0x04, 0x1c
        /*002a*/ 	.short	(.L_60 - .L_59)


	//   ....[0]....
.L_59:
        /*002c*/ 	.word	0x000000b0


	//----- nvinfo : EIATTR_CBANK_PARAM_SIZE
	.align		4
.L_60:
        /*0030*/ 	.byte	0x03, 0x19
        /*0032*/ 	.short	0x0008


	//----- nvinfo : EIATTR_PARAM_CBANK
	.align		4
        /*0034*/ 	.byte	0x04, 0x0a
        /*0036*/ 	.short	(.L_62 - .L_61)
	.align		4
.L_61:
        /*0038*/ 	.word	index@(.nv.constant0._Z22two_dim_divide_for_fftP6float2)
        /*003c*/ 	.short	0x0380
        /*003e*/ 	.short	0x0008


	//----- nvinfo : EIATTR_SW_WAR
	.align		4
.L_62:
        /*0040*/ 	.byte	0x04, 0x36
        /*0042*/ 	.short	(.L_64 - .L_63)
.L_63:
        /*0044*/ 	.word	0x00000008
.L_64:


//--------------------- .nv.info._Z19holo_to_float_imageP6float2Pf --------------------------
	.section	.nv.info._Z19holo_to_float_imageP6float2Pf,"",@"SHT_CUDA_INFO"
	.sectionflags	@""
	.align	4


	//----- nvinfo : EIATTR_CUDA_API_VERSION
	.align		4
        /*0000*/ 	.byte	0x04, 0x37
        /*0002*/ 	.short	(.L_66 - .L_65)
.L_65:
        /*0004*/ 	.word	0x00000082


	//----- nvinfo : EIATTR_KPARAM_INFO
	.align		4
.L_66:
        /*0008*/ 	.byte	0x04, 0x17
        /*000a*/ 	.short	(.L_68 - .L_67)
.L_67:
        /*000c*/ 	.word	0x00000000
        /*0010*/ 	.short	0x0001
        /*0012*/ 	.short	0x0008
        /*0014*/ 	.byte	0x00, 0xf5, 0x21, 0x00


	//----- nvinfo : EIATTR_KPARAM_INFO
	.align		4
.L_68:
        /*0018*/ 	.byte	0x04, 0x17
        /*001a*/ 	.short	(.L_70 - .L_69)
.L_69:
        /*001c*/ 	.word	0x00000000
        /*0020*/ 	.short	0x0000
        /*0022*/ 	.short	0x0000
        /*0024*/ 	.byte	0x00, 0xf5, 0x21, 0x00


	//----- nvinfo : EIATTR_SPARSE_MMA_MASK
	.align		4
.L_70:
        /*0028*/ 	.byte	0x03, 0x50
        /*002a*/ 	.short	0x0000


	//----- nvinfo : EIATTR_MAXREG_COUNT
	.align		4
        /*002c*/ 	.byte	0x03, 0x1b
        /*002e*/ 	.short	0x00ff


	//----- nvinfo : EIATTR_MERCURY_ISA_VERSION
	.align		4
        /*0030*/ 	.byte	0x03, 0x5f
        /*0032*/ 	.short	0x0101


	//----- nvinfo : EIATTR_VRC_CTA_INIT_COUNT
	.align		4
        /*0034*/ 	.byte	0x02, 0x4a
	.zero		1
	.zero		1


	//----- nvinfo : EIATTR_EXIT_INSTR_OFFSETS
	.align		4
        /*0038*/ 	.byte	0x04, 0x1c
        /*003a*/ 	.short	(.L_72 - .L_71)


	//   ....[0]....
.L_71:
        /*003c*/ 	.word	0x000001b0


	//----- nvinfo : EIATTR_CRS_STACK_SIZE
	.align		4
.L_72:
        /*0040*/ 	.byte	0x04, 0x1e
        /*0042*/ 	.short	(.L_74 - .L_73)
.L_73:
        /*0044*/ 	.word	0x00000000


	//----- nvinfo : EIATTR_CBANK_PARAM_SIZE
	.align		4
.L_74:
        /*0048*/ 	.byte	0x03, 0x19
        /*004a*/ 	.short	0x0010


	//----- nvinfo : EIATTR_PARAM_CBANK
	.align		4
        /*004c*/ 	.byte	0x04, 0x0a
        /*004e*/ 	.short	(.L_76 - .L_75)
	.align		4
.L_75:
        /*0050*/ 	.word	index@(.nv.constant0._Z19holo_to_float_imageP6float2Pf)
        /*0054*/ 	.short	0x0380
        /*0056*/ 	.short	0x0010


	//----- nvinfo : EIATTR_SW_WAR
	.align		4
.L_76:
        /*0058*/ 	.byte	0x04, 0x36
        /*005a*/ 	.short	(.L_78 - .L_77)
.L_77:
        /*005c*/ 	.word	0x00000008
.L_78:


//--------------------- .nv.info._Z21initialize_holo_planeP6float2 --------------------------
	.section	.nv.info._Z21initialize_holo_planeP6float2,"",@"SHT_CUDA_INFO"
	.sectionflags	@""
	.align	4


	//----- nvinfo : EIATTR_CUDA_API_VERSION
	.align		4
        /*0000*/ 	.byte	0x04, 0x37
        /*0002*/ 	.short	(.L_80 - .L_79)
.L_79:
        /*0004*/ 	.word	0x00000082


	//----- nvinfo : EIATTR_KPARAM_INFO
	.align		4
.L_80:
        /*0008*/ 	.byte	0x04, 0x17
        /*000a*/ 	.short	(.L_82 - .L_81)
.L_81:
        /*000c*/ 	.word	0x00000000
        /*0010*/ 	.short	0x0000
        /*0012*/ 	.short	0x0000
        /*0014*/ 	.byte	0x00, 0xf5, 0x21, 0x00


	//----- nvinfo : EIATTR_SPARSE_MMA_MASK
	.align		4
.L_82:
        /*0018*/ 	.byte	0x03, 0x50
        /*001a*/ 	.short	0x0000


	//----- nvinfo : EIATTR_MAXREG_COUNT
	.align		4
        /*001c*/ 	.byte	0x03, 0x1b
        /*001e*/ 	.short	0x00ff


	//----- nvinfo : EIATTR_MERCURY_ISA_VERSION
	.align		4
        /*0020*/ 	.byte	0x03, 0x5f
        /*0022*/ 	.short	0x0101


	//----- nvinfo : EIATTR_VRC_CTA_INIT_COUNT
	.align		4
        /*0024*/ 	.byte	0x02, 0x4a
	.zero		1
	.zero		1


	//----- nvinfo : EIATTR_EXIT_INSTR_OFFSETS
	.align		4
        /*0028*/ 	.byte	0x04, 0x1c
        /*002a*/ 	.short	(.L_84 - .L_83)


	//   ....[0]....
.L_83:
        /*002c*/ 	.word	0x000000a0


	//----- nvinfo : EIATTR_CBANK_PARAM_SIZE
	.align		4
.L_84:
        /*0030*/ 	.byte	0x03, 0x19
        /*0032*/ 	.short	0x0008


	//----- nvinfo : EIATTR_PARAM_CBANK
	.align		4
        /*0034*/ 	.byte	0x04, 0x0a
        /*0036*/ 	.short	(.L_86 - .L_85)
	.align		4
.L_85:
        /*0038*/ 	.word	index@(.nv.constant0._Z21initialize_holo_planeP6float2)
        /*003c*/ 	.short	0x0380
        /*003e*/ 	.short	0x0008


	//----- nvinfo : EIATTR_SW_WAR
	.align		4
.L_86:
        /*0040*/ 	.byte	0x04, 0x36
        /*0042*/ 	.short	(.L_88 - .L_87)
.L_87:
        /*0044*/ 	.word	0x00000008
.L_88:


//--------------------- .nv.info._Z11fftshift_2DP6float2 --------------------------
	.section	.nv.info._Z11fftshift_2DP6float2,"",@"SHT_CUDA_INFO"
	.sectionflags	@""
	.align	4


	//----- nvinfo : EIATTR_CUDA_API_VERSION
	.align		4
        /*0000*/ 	.byte	0x04, 0x37
        /*0002*/ 	.short	(.L_90 - .L_89)
.L_89:
        /*0004*/ 	.word	0x00000082


	//----- nvinfo : EIATTR_KPARAM_INFO
	.align		4
.L_90:
        /*0008*/ 	.byte	0x04, 0x17
        /*000a*/ 	.short	(.L_92 - .L_91)
.L_91:
        /*000c*/ 	.word	0x00000000
        /*0010*/ 	.short	0x0000
        /*0012*/ 	.short	0x0000
        /*0014*/ 	.byte	0x00, 0xf5, 0x21, 0x00


	//----- nvinfo : EIATTR_SPARSE_MMA_MASK
	.align		4
.L_92:
        /*0018*/ 	.byte	0x03, 0x50
        /*001a*/ 	.short	0x0000


	//----- nvinfo : EIATTR_MAXREG_COUNT
	.align		4
        /*001c*/ 	.byte	0x03, 0x1b
        /*001e*/ 	.short	0x00ff


	//----- nvinfo : EIATTR_MERCURY_ISA_VERSION
	.align		4
        /*0020*/ 	.byte	0x03, 0x5f
        /*0022*/ 	.short	0x0101


	//----- nvinfo : EIATTR_VRC_CTA_INIT_COUNT
	.align		4
        /*0024*/ 	.byte	0x02, 0x4a
	.zero		1
	.zero		1


	//----- nvinfo : EIATTR_EXIT_INSTR_OFFSETS
	.align		4
        /*0028*/ 	.byte	0x04, 0x1c
        /*002a*/ 	.short	(.L_94 - .L_93)


	//   ....[0]....
.L_93:
        /*002c*/ 	.word	0x00000110


	//   ....[1]....
        /*0030*/ 	.word	0x00000180


	//----- nvinfo : EIATTR_CBANK_PARAM_SIZE
	.align		4
.L_94:
        /*0034*/ 	.byte	0x03, 0x19
        /*0036*/ 	.short	0x0008


	//----- nvinfo : EIATTR_PARAM_CBANK
	.align		4
        /*0038*/ 	.byte	0x04, 0x0a
        /*003a*/ 	.short	(.L_96 - .L_95)
	.align		4
.L_95:
        /*003c*/ 	.word	index@(.nv.constant0._Z11fftshift_2DP6float2)
        /*0040*/ 	.short	0x0380
        /*0042*/ 	.short	0x0008


	//----- nvinfo : EIATTR_SW_WAR
	.align		4
.L_96:
        /*0044*/ 	.byte	0x04, 0x36
        /*0046*/ 	.short	(.L_98 - .L_97)
.L_97:
        /*0048*/ 	.word	0x00000008
.L_98:


//--------------------- .nv.info._Z22plane_complex_multipleP6float2S0_S0_ --------------------------
	.section	.nv.info._Z22plane_complex_multipleP6float2S0_S0_,"",@"SHT_CUDA_INFO"
	.sectionflags	@""
	.align	4


	//----- nvinfo : EIATTR_CUDA_API_VERSION
	.align		4
        /*0000*/ 	.byte	0x04, 0x37
        /*0002*/ 	.short	(.L_100 - .L_99)
.L_99:
        /*0004*/ 	.word	0x00000082


	//----- nvinfo : EIATTR_KPARAM_INFO
	.align		4
.L_100:
        /*0008*/ 	.byte	0x04, 0x17
        /*000a*/ 	.short	(.L_102 - .L_101)
.L_101:
        /*000c*/ 	.word	0x00000000
        /*0010*/ 	.short	0x0002
        /*0012*/ 	.short	0x0010
        /*0014*/ 	.byte	0x00, 0xf5, 0x21, 0x00


	//----- nvinfo : EIATTR_KPARAM_INFO
	.align		4
.L_102:
        /*0018*/ 	.byte	0x04, 0x17
        /*001a*/ 	.short	(.L_104 - .L_103)
.L_103:
        /*001c*/ 	.word	0x00000000
        /*0020*/ 	.short	0x0001
        /*0022*/ 	.short	0x0008
        /*0024*/ 	.byte	0x00, 0xf5, 0x21, 0x00


	//----- nvinfo : EIATTR_KPARAM_INFO
	.align		4
.L_104:
        /*0028*/ 	.byte	0x04, 0x17
        /*002a*/ 	.short	(.L_106 - .L_105)
.L_105:
        /*002c*/ 	.word	0x00000000
        /*0030*/ 	.short	0x0000
        /*0032*/ 	.short	0x0000
        /*0034*/ 	.byte	0x00, 0xf5, 0x21, 0x00


	//----- nvinfo : EIATTR_SPARSE_MMA_MASK
	.align		4
.L_106:
        /*0038*/ 	.byte	0x03, 0x50
        /*003a*/ 	.short	0x0000


	//----- nvinfo : EIATTR_MAXREG_COUNT
	.align		4
        /*003c*/ 	.byte	0x03, 0x1b
        /*003e*/ 	.short	0x00ff


	//----- nvinfo : EIATTR_MERCURY_ISA_VERSION
	.align		4
        /*0040*/ 	.byte	0x03, 0x5f
        /*0042*/ 	.short	0x0101


	//----- nvinfo : EIATTR_VRC_CTA_INIT_COUNT
	.align		4
        /*0044*/ 	.byte	0x02, 0x4a
	.zero		1
	.zero		1


	//----- nvinfo : EIATTR_EXIT_INSTR_OFFSETS
	.align		4
        /*0048*/ 	.byte	0x04, 0x1c
        /*004a*/ 	.short	(.L_108 - .L_107)


	//   ....[0]....
.L_107:
        /*004c*/ 	.word	0x00000120


	//----- nvinfo : EIATTR_CBANK_PARAM_SIZE
	.align		4
.L_108:
        /*0050*/ 	.byte	0x03, 0x19
        /*0052*/ 	.short	0x0018


	//----- nvinfo : EIATTR_PARAM_CBANK
	.align		4
        /*0054*/ 	.byte	0x04, 0x0a
        /*0056*/ 	.short	(.L_110 - .L_109)
	.align		4
.L_109:
        /*0058*/ 	.word	index@(.nv.constant0._Z22plane_complex_multipleP6float2S0_S0_)
        /*005c*/ 	.short	0x0380
        /*005e*/ 	.short	0x0018


	//----- nvinfo : EIATTR_SW_WAR
	.align		4
.L_110:
        /*0060*/ 	.byte	0x04, 0x36
        /*0062*/ 	.short	(.L_112 - .L_111)
.L_111:
        /*0064*/ 	.word	0x00000008
.L_112:


//--------------------- .nv.info._Z22extract_plane_from_volPhP6float2i --------------------------
	.section	.nv.info._Z22extract_plane_from_volPhP6float2i,"",@"SHT_CUDA_INFO"
	.sectionflags	@""
	.align	4


	//----- nvinfo : EIATTR_CUDA_API_VERSION
	.align		4
        /*0000*/ 	.byte	0x04, 0x37
        /*0002*/ 	.short	(.L_114 - .L_113)
.L_113:
        /*0004*/ 	.word	0x00000082


	//----- nvinfo : EIATTR_KPARAM_INFO
	.align		4
.L_114:
        /*0008*/ 	.byte	0x04, 0x17
        /*000a*/ 	.short	(.L_116 - .L_115)
.L_115:
        /*000c*/ 	.word	0x00000000
        /*0010*/ 	.short	0x0002
        /*0012*/ 	.short	0x0010
        /*0014*/ 	.byte	0x00, 0xf0, 0x11, 0x00


	//----- nvinfo : EIATTR_KPARAM_INFO
	.align		4
.L_116:
        /*0018*/ 	.byte	0x04, 0x17
        /*001a*/ 	.short	(.L_118 - .L_117)
.L_117:
        /*001c*/ 	.word	0x00000000
        /*0020*/ 	.short	0x0001
        /*0022*/ 	.short	0x0008
        /*0024*/ 	.byte	0x00, 0xf5, 0x21, 0x00


	//----- nvinfo : EIATTR_KPARAM_INFO
	.align		4
.L_118:
        /*0028*/ 	.byte	0x04, 0x17
        /*002a*/ 	.short	(.L_120 - .L_119)
.L_119:
        /*002c*/ 	.word	0x00000000
        /*0030*/ 	.short	0x0000
        /*0032*/ 	.short	0x0000
        /*0034*/ 	.byte	0x00, 0xf5, 0x21, 0x00


	//----- nvinfo : EIATTR_SPARSE_MMA_MASK
	.align		4
.L_120:
        /*0038*/ 	.byte	0x03, 0x50
        /*003a*/ 	.short	0x0000


	//----- nvinfo : EIATTR_MAXREG_COUNT
	.align		4
        /*003c*/ 	.byte	0x03, 0x1b
        /*003e*/ 	.short	0x00ff


	//----- nvinfo : EIATTR_MERCURY_ISA_VERSION
	.align		4
        /*0040*/ 	.byte	0x03, 0x5f
        /*0042*/ 	.short	0x0101


	//----- nvinfo : EIATTR_VRC_CTA_INIT_COUNT
	.align		4
        /*0044*/ 	.byte	0x02, 0x4a
	.zero		1
	.zero		1


	//----- nvinfo : EIATTR_EXIT_INSTR_OFFSETS
	.align		4
        /*0048*/ 	.byte	0x04, 0x1c
        /*004a*/ 	.short	(.L_122 - .L_121)


	//   ....[0]....
.L_121:
        /*004c*/ 	.word	0x00000100


	//----- nvinfo : EIATTR_CBANK_PARAM_SIZE
	.align		4
.L_122:
        /*0050*/ 	.byte	0x03, 0x19
        /*0052*/ 	.short	0x0014


	//----- nvinfo : EIATTR_PARAM_CBANK
	.align		4
        /*0054*/ 	.byte	0x04, 0x0a
        /*0056*/ 	.short	(.L_124 - .L_123)
	.align		4
.L_123:
        /*0058*/ 	.word	index@(.nv.constant0._Z22extract_plane_from_volPhP6float2i)
        /*005c*/ 	.short	0x0380
        /*005e*/ 	.short	0x0014


	//----- nvinfo : EIATTR_SW_WAR
	.align		4
.L_124:
        /*0060*/ 	.byte	0x04, 0x36
        /*0062*/ 	.short	(.L_126 - .L_125)
.L_125:
        /*0064*/ 	.word	0x00000008
.L_126:


//--------------------- .nv.info._Z10trans_funcP6float2f --------------------------
	.section	.nv.info._Z10trans_funcP6float2f,"",@"SHT_CUDA_INFO"
	.sectionflags	@""
	.align	4


	//----- nvinfo : EIATTR_CUDA_API_VERSION
	.align		4
        /*0000*/ 	.byte	0x04, 0x37
        /*0002*/ 	.short	(.L_128 - .L_127)
.L_127:
        /*0004*/ 	.word	0x00000082


	//----- nvinfo : EIATTR_KPARAM_INFO
	.align		4
.L_128:
        /*0008*/ 	.byte	0x04, 0x17
        /*000a*/ 	.short	(.L_130 - .L_129)
.L_129:
        /*000c*/ 	.word	0x00000000
        /*0010*/ 	.short	0x0001
        /*0012*/ 	.short	0x0008
        /*0014*/ 	.byte	0x00, 0xf0, 0x11, 0x00


	//----- nvinfo : EIATTR_KPARAM_INFO
	.align		4
.L_130:
        /*0018*/ 	.byte	0x04, 0x17
        /*001a*/ 	.short	(.L_132 - .L_131)
.L_131:
        /*001c*/ 	.word	0x00000000
        /*0020*/ 	.short	0x0000
        /*0022*/ 	.short	0x0000
        /*0024*/ 	.byte	0x00, 0xf5, 0x21, 0x00


	//----- nvinfo : EIATTR_SPARSE_MMA_MASK
	.align		4
.L_132:
        /*0028*/ 	.byte	0x03, 0x50
        /*002a*/ 	.short	0x0000


	//----- nvinfo : EIATTR_MAXREG_COUNT
	.align		4
        /*002c*/ 	.byte	0x03, 0x1b
        /*002e*/ 	.short	0x00ff


	//----- nvinfo : EIATTR_MERCURY_ISA_VERSION
	.align		4
        /*0030*/ 	.byte	0x03, 0x5f
        /*0032*/ 	.short	0x0101


	//----- nvinfo : EIATTR_VRC_CTA_INIT_COUNT
	.align		4
        /*0034*/ 	.byte	0x02, 0x4a
	.zero		1
	.zero		1


	//----- nvinfo : EIATTR_EXIT_INSTR_OFFSETS
	.align		4
        /*0038*/ 	.byte	0x04, 0x1c
        /*003a*/ 	.short	(.L_134 - .L_133)


	//   ....[0]....
.L_133:
        /*003c*/ 	.word	0x00000e00


	//----- nvinfo : EIATTR_CRS_STACK_SIZE
	.align		4
.L_134:
        /*0040*/ 	.byte	0x04, 0x1e
        /*0042*/ 	.short	(.L_136 - .L_135)
.L_135:
        /*0044*/ 	.word	0x00000000


	//----- nvinfo : EIATTR_CBANK_PARAM_SIZE
	.align		4
.L_136:
        /*0048*/ 	.byte	0x03, 0x19
        /*004a*/ 	.short	0x000c


	//----- nvinfo : EIATTR_PARAM_CBANK
	.align		4
        /*004c*/ 	.byte	0x04, 0x0a
        /*004e*/ 	.short	(.L_138 - .L_137)
	.align		4
.L_137:
        /*0050*/ 	.word	index@(.nv.constant0._Z10trans_funcP6float2f)
        /*0054*/ 	.short	0x0380
        /*0056*/ 	.short	0x000c


	//----- nvinfo : EIATTR_SW_WAR
	.align		4
.L_138:
        /*0058*/ 	.byte	0x04, 0x36
        /*005a*/ 	.short	(.L_140 - .L_139)
.L_139:
        /*005c*/ 	.word	0x00000008
.L_140:


//--------------------- .nv.info._Z15particle_volumePfPhS_ --------------------------
	.section	.nv.info._Z15particle_volumePfPhS_,"",@"SHT_CUDA_INFO"
	.sectionflags	@""
	.align	4


	//----- nvinfo : EIATTR_CUDA_API_VERSION
	.align		4
        /*0000*/ 	.byte	0x04, 0x37
        /*0002*/ 	.short	(.L_142 - .L_141)
.L_141:
        /*0004*/ 	.word	0x00000082


	//----- nvinfo : EIATTR_KPARAM_INFO
	.align		4
.L_142:
        /*0008*/ 	.byte	0x04, 0x17
        /*000a*/ 	.short	(.L_144 - .L_143)
.L_143:
        /*000c*/ 	.word	0x00000000
        /*0010*/ 	.short	0x0002
        /*0012*/ 	.short	0x0010
        /*0014*/ 	.byte	0x00, 0xf5, 0x21, 0x00


	//----- nvinfo : EIATTR_KPARAM_INFO
	.align		4
.L_144:
        /*0018*/ 	.byte	0x04, 0x17
        /*001a*/ 	.short	(.L_146 - .L_145)
.L_145:
        /*001c*/ 	.word	0x00000000
        /*0020*/ 	.short	0x0001
        /*0022*/ 	.short	0x0008
        /*0024*/ 	.byte	0x00, 0xf5, 0x21, 0x00


	//----- nvinfo : EIATTR_KPARAM_INFO
	.align		4
.L_146:
        /*0028*/ 	.byte	0x04, 0x17
        /*002a*/ 	.short	(.L_148 - .L_147)
.L_147:
        /*002c*/ 	.word	0x00000000
        /*0030*/ 	.short	0x0000
        /*0032*/ 	.short	0x0000
        /*0034*/ 	.byte	0x00, 0xf5, 0x21, 0x00


	//----- nvinfo : EIATTR_SPARSE_MMA_MASK
	.align		4
.L_148:
        /*0038*/ 	.byte	0x03, 0x50
        /*003a*/ 	.short	0x0000


	//----- nvinfo : EIATTR_MAXREG_COUNT
	.align		4
        /*003c*/ 	.byte	0x03, 0x1b
        /*003e*/ 	.short	0x00ff


	//----- nvinfo : EIATTR_MERCURY_ISA_VERSION
	.align		4
        /*0040*/ 	.byte	0x03, 0x5f
        /*0042*/ 	.short	0x0101


	//----- nvinfo : EIATTR_VRC_CTA_INIT_COUNT
	.align		4
        /*0044*/ 	.byte	0x02, 0x4a
	.zero		1
	.zero		1


	//----- nvinfo : EIATTR_EXIT_INSTR_OFFSETS
	.align		4
        /*0048*/ 	.byte	0x04, 0x1c
        /*004a*/ 	.short	(.L_150 - .L_149)


	//   ....[0]....
.L_149:
        /*004c*/ 	.word	0x00000250


	//   ....[1]....
        /*0050*/ 	.word	0x000002c0


	//   ....[2]....
        /*0054*/ 	.word	0x00000510


	//   ....[3]....
        /*0058*/ 	.word	0x00000590


	//----- nvinfo : EIATTR_CBANK_PARAM_SIZE
	.align		4
.L_150:
        /*005c*/ 	.byte	0x03, 0x19
        /*005e*/ 	.short	0x0018


	//----- nvinfo : EIATTR_PARAM_CBANK
	.align		4
        /*0060*/ 	.byte	0x04, 0x0a
        /*0062*/ 	.short	(.L_152 - .L_151)
	.align		4
.L_151:
        /*0064*/ 	.word	index@(.nv.constant0._Z15particle_volumePfPhS_)
        /*0068*/ 	.short	0x0380
        /*006a*/ 	.short	0x0018


	//----- nvinfo : EIATTR_SW_WAR
	.align		4
.L_152:
        /*006c*/ 	.byte	0x04, 0x36
        /*006e*/ 	.short	(.L_154 - .L_153)
.L_153:
        /*0070*/ 	.word	0x00000008
.L_154:


//--------------------- .nv.callgraph             --------------------------
	.section	.nv.callgraph,"",@"SHT_CUDA_CALLGRAPH"
	.align	4
	.sectionentsize	8
	.align		4
        /*0000*/ 	.word	0x00000000
	.align		4
        /*0004*/ 	.word	0xffffffff
	.align		4
        /*0008*/ 	.word	0x00000000
	.align		4
        /*000c*/ 	.word	0xfffffffe
	.align		4
        /*0010*/ 	.word	0x00000000
	.align		4
        /*0014*/ 	.word	0xfffffffd
	.align		4
        /*0018*/ 	.word	0x00000000
	.align		4
        /*001c*/ 	.word	0xfffffffc


//--------------------- .nv.constant4             --------------------------
	.section	.nv.constant4,"a",@progbits
	.align	8
	.align		8
.nv.constant4:
        /*0000*/ 	.dword	__cudart_i2opi_f


//--------------------- .text._Z22two_dim_divide_for_fftP6float2 --------------------------
	.section	.text._Z22two_dim_divide_for_fftP6float2,"ax",@progbits
	.align	128
        .global         _Z22two_dim_divide_for_fftP6float2
        .type           _Z22two_dim_divide_for_fftP6float2,@function
        .size           _Z22two_dim_divide_for_fftP6float2,(.L_x_31 - _Z22two_dim_divide_for_fftP6float2)
        .other          _Z22two_dim_divide_for_fftP6float2,@"STO_CUDA_ENTRY STV_DEFAULT"
_Z22two_dim_divide_for_fftP6float2:
.text._Z22two_dim_divide_for_fftP6float2:
[----:B------:R-:W-:Y:S01]  /*0000*/  LDC R1, c[0x0][0x37c] ;  /* 0x0000df00ff017b82 */ /* 0x000fe20000000800 */
[----:B------:R-:W0:Y:S07]  /*0010*/  S2R R5, SR_CTAID.Y ;  /* 0x0000000000057919 */ /* 0x000e2e0000002600 */
[----:B------:R-:W0:Y:S01]  /*0020*/  S2UR UR6, SR_CTAID.X ;  /* 0x00000000000679c3 */ /* 0x000e220000002500 */
[----:B------:R-:W1:Y:S07]  /*0030*/  LDCU.64 UR4, c[0x0][0x358] ;  /* 0x00006b00ff0477ac */ /* 0x000e6e0008000a00 */
[----:B------:R-:W2:Y:S01]  /*0040*/  LDC.64 R2, c[0x0][0x380] ;  /* 0x0000e000ff027b82 */ /* 0x000ea20000000a00 */
[----:B0-----:R-:W-:-:S05]  /*0050*/  LEA R5, R5, UR6, 0xb ;  /* 0x0000000605057c11 */ /* 0x001fca000f8e58ff */
[----:B--2---:R-:W-:-:S05]  /*0060*/  IMAD.WIDE.U32 R2, R5, 0x8, R2 ;  /* 0x0000000805027825 */ /* 0x004fca00078e0002 */
[----:B-1----:R-:W2:Y:S02]  /*0070*/  LDG.E.64 R4, desc[UR4][R2.64] ;  /* 0x0000000402047981 */ /* 0x002ea4000c1e1b00 */
[----:B--2---:R-:W-:Y:S01]  /*0080*/  FMUL R4, R4, 2.384185791015625e-07 ;  /* 0x3480000004047820 */ /* 0x004fe20000400000 */
[----:B------:R-:W-:-:S05]  /*0090*/  FMUL R5, R5, 2.384185791015625e-07 ;  /* 0x3480000005057820 */ /* 0x000fca0000400000 */
[----:B------:R-:W-:Y:S01]  /*00a0*/  STG.E.64 desc[UR4][R2.64], R4 ;  /* 0x0000000402007986 */ /* 0x000fe2000c101b04 */
[----:B------:R-:W-:Y:S05]  /*00b0*/  EXIT ;  /* 0x000000000000794d */ /* 0x000fea0003800000 */
.L_x_0:
[----:B------:R-:W-:-:S00]  /*00c0*/  BRA `(.L_x_0) ;  /* 0xfffffffc00fc7947 */ /* 0x000fc0000383ffff */
[----:B------:R-:W-:-:S00]  /*00d0*/  NOP ;  /* 0x0000000000007918 */ /* 0x000fc00000000000 */
        /* <DEDUP_REMOVED lines=10> */
.L_x_31:


//--------------------- .text._Z19holo_to_float_imageP6float2Pf --------------------------
	.section	.text._Z19holo_to_float_imageP6float2Pf,"ax",@progbits
	.align	128
        .global         _Z19holo_to_float_imageP6float2Pf
        .type           _Z19holo_to_float_imageP6float2Pf,@function
        .size           _Z19holo_to_float_imageP6float2Pf,(.L_x_28 - _Z19holo_to_float_imageP6float2Pf)
        .other          _Z19holo_to_float_imageP6float2Pf,@"STO_CUDA_ENTRY STV_DEFAULT"
_Z19holo_to_float_imageP6float2Pf:
.text._Z19holo_to_float_imageP6float2Pf:
[----:B------:R-:W-:Y:S01]  /*0000*/  LDC R1, c[0x0][0x37c] ;  /* 0x0000df00ff017b82 */ /* 0x000fe20000000800 */
[----:B------:R-:W0:Y:S07]  /*0010*/  S2R R2, SR_CTAID.Y ;  /* 0x0000000000027919 */ /* 0x000e2e0000002600 */
[----:B------:R-:W0:Y:S01]  /*0020*/  S2UR UR6, SR_CTAID.X ;  /* 0x00000000000679c3 */ /* 0x000e220000002500 */
[----:B------:R-:W1:Y:S07]  /*0030*/  LDCU.64 UR4, c[0x0][0x358] ;  /* 0x00006b00ff0477ac */ /* 0x000e6e0008000a00 */
[----:B------:R-:W2:Y:S01]  /*0040*/  LDC.64 R4, c[0x0][0x380] ;  /* 0x0000e000ff047b82 */ /* 0x000ea20000000a00 */
[----:B0-----:R-:W-:-:S04]  /*0050*/  LEA R0, R2, UR6, 0xb ;  /* 0x0000000602007c11 */ /* 0x001fc8000f8e58ff */
[----:B------:R-:W-:-:S05]  /*0060*/  IADD3 R3, PT, PT, R0, 0x100000, RZ ;  /* 0x0010000000037810 */ /* 0x000fca0007ffe0ff */
[----:B--2---:R-:W-:-:S06]  /*0070*/  IMAD.WIDE.U32 R4, R3, 0x8, R4 ;  /* 0x0000000803047825 */ /* 0x004fcc00078e0004 */
[----:B-1----:R-:W2:Y:S02]  /*0080*/  LDG.E.64 R4, desc[UR4][R4.64+0x1000] ;  /* 0x0010000404047981 */ /* 0x002ea4000c1e1b00 */
[----:B--2---:R-:W-:-:S04]  /*0090*/  FMUL R3, R5, R5 ;  /* 0x0000000505037220 */ /* 0x004fc80000400000 */
[----:B------:R-:W-:-:S04]  /*00a0*/  FFMA R0, R4, R4, R3 ;  /* 0x0000000404007223 */ /* 0x000fc80000000003 */
[----:B------:R0:W1:Y:S01]  /*00b0*/  MUFU.RSQ R3, R0 ;  /* 0x0000000000037308 */ /* 0x0000620000001400 */
[----:B------:R-:W-:-:S04]  /*00c0*/  IADD3 R6, PT, PT, R0, -0xd000000, RZ ;  /* 0xf300000000067810 */ /* 0x000fc80007ffe0ff */
[----:B------:R-:W-:-:S13]  /*00d0*/  ISETP.GT.U32.AND P0, PT, R6, 0x727fffff, PT ;  /* 0x727fffff0600780c */ /* 0x000fda0003f04070 */
[----:B01----:R-:W-:Y:S05]  /*00e0*/  @!P0 BRA `(.L_x_1) ;  /* 0x0000000000108947 */ /* 0x003fea0003800000 */
[----:B------:R-:W-:-:S07]  /*00f0*/  MOV R6, 0x110 ;  /* 0x0000011000067802 */ /* 0x000fce0000000f00 */
[----:B------:R-:W-:Y:S05]  /*0100*/  CALL.REL.NOINC `($__internal_0_$__cuda_sm20_sqrt_rn_f32_slowpath) ;  /* 0x00000000002c7944 */ /* 0x000fea0003c00000 */
[----:B------:R-:W-:Y:S01]  /*0110*/  MOV R7, R3 ;  /* 0x0000000300077202 */ /* 0x000fe20000000f00 */
[----:B------:R-:W-:Y:S06]  /*0120*/  BRA `(.L_x_2) ;  /* 0x0000000000107947 */ /* 0x000fec0003800000 */
.L_x_1:
[----:B------:R-:W-:Y:S01]  /*0130*/  FMUL.FTZ R7, R0, R3 ;  /* 0x0000000300077220 */ /* 0x000fe20000410000 */
[----:B------:R-:W-:-:S03]  /*0140*/  FMUL.FTZ R3, R3, 0.5 ;  /* 0x3f00000003037820 */ /* 0x000fc60000410000 */
[----:B------:R-:W-:-:S04]  /*0150*/  FFMA R0, -R7, R7, R0 ;  /* 0x0000000707007223 */ /* 0x000fc80000000100 */
[----:B------:R-:W-:-:S07]  /*0160*/  FFMA R7, R0, R3, R7 ;  /* 0x0000000300077223 */ /* 0x000fce0000000007 */
.L_x_2:
[----:B------:R-:W0:Y:S01]  /*0170*/  LDC.64 R4, c[0x0][0x388] ;  /* 0x0000e200ff047b82 */ /* 0x000e220000000a00 */
[----:B------:R-:W-:-:S05]  /*0180*/  LEA R3, R2, UR6, 0xa ;  /* 0x0000000602037c11 */ /* 0x000fca000f8e50ff */
[----:B0-----:R-:W-:-:S05]  /*0190*/  IMAD.WIDE.U32 R2, R3, 0x4, R4 ;  /* 0x0000000403027825 */ /* 0x001fca00078e0004 */
[----:B------:R-:W-:Y:S01]  /*01a0*/  STG.E desc[UR4][R2.64], R7 ;  /* 0x0000000702007986 */ /* 0x000fe2000c101904 */
[----:B------:R-:W-:Y:S05]  /*01b0*/  EXIT ;  /* 0x000000000000794d */ /* 0x000fea0003800000 */
        .weak           $__internal_0_$__cuda_sm20_sqrt_rn_f32_slowpath
        .type           $__internal_0_$__cuda_sm20_sqrt_rn_f32_slowpath,@function
        .size           $__internal_0_$__cuda_sm20_sqrt_rn_f32_slowpath,(.L_x_28 - $__internal_0_$__cuda_sm20_sqrt_rn_f32_slowpath)
$__internal_0_$__cuda_sm20_sqrt_rn_f32_slowpath:
[----:B------:R-:W-:-:S13]  /*01c0*/  LOP3.LUT P0, RZ, R0, 0x7fffffff, RZ, 0xc0, !PT ;  /* 0x7fffffff00ff7812 */ /* 0x000fda000780c0ff */
[----:B------:R-:W-:Y:S01]  /*01d0*/  @!P0 MOV R3, R0 ;  /* 0x0000000000038202 */ /* 0x000fe20000000f00 */
[----:B------:R-:W-:Y:S06]  /*01e0*/  @!P0 BRA `(.L_x_3) ;  /* 0x0000000000448947 */ /* 0x000fec0003800000 */
[----:B------:R-:W-:-:S13]  /*01f0*/  FSETP.GEU.FTZ.AND P0, PT, R0, RZ, PT ;  /* 0x000000ff0000720b */ /* 0x000fda0003f1e000 */
[----:B------:R-:W-:Y:S01]  /*0200*/  @!P0 MOV R3, 0x7fffffff ;  /* 0x7fffffff00038802 */ /* 0x000fe20000000f00 */
[----:B------:R-:W-:Y:S06]  /*0210*/  @!P0 BRA `(.L_x_3) ;  /* 0x0000000000388947 */ /* 0x000fec0003800000 */
[----:B------:R-:W-:-:S13]  /*0220*/  FSETP.GTU.FTZ.AND P0, PT, |R0|, +INF , PT ;  /* 0x7f8000000000780b */ /* 0x000fda0003f1c200 */
[----:B------:R-:W-:Y:S01]  /*0230*/  @P0 FADD.FTZ R3, R0, 1 ;  /* 0x3f80000000030421 */ /* 0x000fe20000010000 */
[----:B------:R-:W-:Y:S06]  /*0240*/  @P0 BRA `(.L_x_3) ;  /* 0x00000000002c0947 */ /* 0x000fec0003800000 */
[----:B------:R-:W-:-:S13]  /*0250*/  FSETP.NEU.FTZ.AND P0, PT, |R0|, +INF , PT ;  /* 0x7f8000000000780b */ /* 0x000fda0003f1d200 */
[----:B------:R-:W-:Y:S01]  /*0260*/  @!P0 MOV R3, R0 ;  /* 0x0000000000038202 */ /* 0x000fe20000000f00 */
[----:B------:R-:W-:Y:S06]  /*0270*/  @!P0 BRA `(.L_x_3) ;  /* 0x0000000000208947 */ /* 0x000fec0003800000 */
[----:B------:R-:W-:-:S04]  /*0280*/  FFMA R0, R0, 1.84467440737095516160e+19, RZ ;  /* 0x5f80000000007823 */ /* 0x000fc800000000ff */
[----:B------:R-:W0:Y:S02]  /*0290*/  MUFU.RSQ R3, R0 ;  /* 0x0000000000037308 */ /* 0x000e240000001400 */
[----:B0-----:R-:W-:Y:S01]  /*02a0*/  FMUL.FTZ R5, R0, R3 ;  /* 0x0000000300057220 */ /* 0x001fe20000410000 */
[----:B------:R-:W-:-:S03]  /*02b0*/  FMUL.FTZ R3, R3, 0.5 ;  /* 0x3f00000003037820 */ /* 0x000fc60000410000 */
[----:B------:R-:W-:-:S04]  /*02c0*/  FADD.FTZ R4, -R5, -RZ ;  /* 0x800000ff05047221 */ /* 0x000fc80000010100 */
[----:B------:R-:W-:-:S04]  /*02d0*/  FFMA R4, R5, R4, R0 ;  /* 0x0000000405047223 */ /* 0x000fc80000000000 */
[----:B------:R-:W-:-:S04]  /*02e0*/  FFMA R3, R4, R3, R5 ;  /* 0x0000000304037223 */ /* 0x000fc80000000005 */
[----:B------:R-:W-:-:S07]  /*02f0*/  FMUL.FTZ R3, R3, 2.3283064365386962891e-10 ;  /* 0x2f80000003037820 */ /* 0x000fce0000410000 */
.L_x_3:
[----:B------:R-:W-:Y:S01]  /*0300*/  HFMA2 R5, -RZ, RZ, 0, 0 ;  /* 0x00000000ff057431 */ /* 0x000fe200000001ff */
[----:B------:R-:W-:-:S04]  /*0310*/  MOV R4, R6 ;  /* 0x0000000600047202 */ /* 0x000fc80000000f00 */
[----:B------:R-:W-:Y:S05]  /*0320*/  RET.REL.NODEC R4 `(_Z19holo_to_float_imageP6float2Pf) ;  /* 0xfffffffc04347950 */ /* 0x000fea0003c3ffff */
.L_x_4:
        /* <DEDUP_REMOVED lines=13> */
.L_x_28:


//--------------------- .text._Z21initialize_holo_planeP6float2 --------------------------
	.section	.text._Z21initialize_holo_planeP6float2,"ax",@progbits
	.align	128
        .global         _Z21initialize_holo_planeP6float2
        .type           _Z21initialize_holo_planeP6float2,@function
        .size           _Z21initialize_holo_planeP6float2,(.L_x_33 - _Z21initialize_holo_planeP6float2)
        .other          _Z21initialize_holo_planeP6float2,@"STO_CUDA_ENTRY STV_DEFAULT"
_Z21initialize_holo_planeP6float2:
.text._Z21initialize_holo_planeP6float2:
[----:B------:R-:W-:Y:S01]  /*0000*/  LDC R1, c[0x0][0x37c] ;  /* 0x0000df00ff017b82 */ /* 0x000fe20000000800 */
[----:B------:R-:W0:Y:S07]  /*0010*/  S2R R5, SR_CTAID.Y ;  /* 0x0000000000057919 */ /* 0x000e2e0000002600 */
[----:B------:R-:W0:Y:S01]  /*0020*/  S2UR UR6, SR_CTAID.X ;  /* 0x00000000000679c3 */ /* 0x000e220000002500 */
[----:B------:R-:W1:Y:S01]  /*0030*/  LDCU.64 UR4, c[0x0][0x358] ;  /* 0x00006b00ff0477ac */ /* 0x000e620008000a00 */
[----:B------:R-:W-:-:S06]  /*0040*/  HFMA2 R4, -RZ, RZ, 1.875, 0 ;  /* 0x3f800000ff047431 */ /* 0x000fcc00000001ff */
[----:B------:R-:W2:Y:S01]  /*0050*/  LDC.64 R2, c[0x0][0x380] ;  /* 0x0000e000ff027b82 */ /* 0x000ea20000000a00 */
[----:B0-----:R-:W-:-:S05]  /*0060*/  LEA R5, R5, UR6, 0xb ;  /* 0x0000000605057c11 */ /* 0x001fca000f8e58ff */
[----:B--2---:R-:W-:Y:S01]  /*0070*/  IMAD.WIDE.U32 R2, R5, 0x8, R2 ;  /* 0x0000000805027825 */ /* 0x004fe200078e0002 */
[----:B------:R-:W-:-:S05]  /*0080*/  MOV R5, RZ ;  /* 0x000000ff00057202 */ /* 0x000fca0000000f00 */
[----:B-1----:R-:W-:Y:S01]  /*0090*/  STG.E.64 desc[UR4][R2.64], R4 ;  /* 0x0000000402007986 */ /* 0x002fe2000c101b04 */
[----:B------:R-:W-:Y:S05]  /*00a0*/  EXIT ;  /* 0x000000000000794d */ /* 0x000fea0003800000 */
.L_x_5:
        /* <DEDUP_REMOVED lines=13> */
.L_x_33:


//--------------------- .text._Z11fftshift_2DP6float2 --------------------------
	.section	.text._Z11fftshift_2DP6float2,"ax",@progbits
	.align	128
        .global         _Z11fftshift_2DP6float2
        .type           _Z11fftshift_2DP6float2,@function
        .size           _Z11fftshift_2DP6float2,(.L_x_34 - _Z11fftshift_2DP6float2)
        .other          _Z11fftshift_2DP6float2,@"STO_CUDA_ENTRY STV_DEFAULT"
_Z11fftshift_2DP6float2:
.text._Z11fftshift_2DP6float2:
[----:B------:R-:W-:Y:S01]  /*0000*/  LDC R1, c[0x0][0x37c] ;  /* 0x0000df00ff017b82 */ /* 0x000fe20000000800 */
[----:B------:R-:W0:Y:S07]  /*0010*/  S2R R0, SR_CTAID.Y ;  /* 0x0000000000007919 */ /* 0x000e2e0000002600 */
[----:B------:R-:W1:Y:S01]  /*0020*/  LDC.64 R6, c[0x0][0x380] ;  /* 0x0000e000ff067b82 */ /* 0x000e620000000a00 */
[----:B------:R-:W2:Y:S01]  /*0030*/  LDCU.64 UR4, c[0x0][0x358] ;  /* 0x00006b00ff0477ac */ /* 0x000ea20008000a00 */
[----:B------:R-:W3:Y:S01]  /*0040*/  S2R R9, SR_CTAID.X ;  /* 0x0000000000097919 */ /* 0x000ee20000002500 */
[----:B0-----:R-:W-:-:S02]  /*0050*/  ISETP.GE.U32.AND P0, PT, R0, 0x400, PT ;  /* 0x000004000000780c */ /* 0x001fc40003f06070 */
[C---:B---3--:R-:W-:Y:S02]  /*0060*/  LOP3.LUT P1, RZ, R9.reuse, 0x7ffffc00, R0, 0xc8, !PT ;  /* 0x7ffffc0009ff7812 */ /* 0x048fe4000782c800 */
[----:B------:R-:W-:Y:S02]  /*0070*/  ISETP.GT.U32.OR P0, PT, R9, 0x3ff, !P0 ;  /* 0x000003ff0900780c */ /* 0x000fe40004704470 */
[----:B------:R-:W-:-:S05]  /*0080*/  LEA R9, R0, R9, 0xb ;  /* 0x0000000900097211 */ /* 0x000fca00078e58ff */
[----:B-1----:R-:W-:-:S04]  /*0090*/  IMAD.WIDE.U32 R2, R9, 0x8, R6 ;  /* 0x0000000809027825 */ /* 0x002fc800078e0006 */
[----:B--2---:R-:W-:Y:S05]  /*00a0*/  @P1 BRA `(.L_x_6) ;  /* 0x0000000000181947 */ /* 0x004fea0003800000 */
[----:B------:R-:W-:Y:S01]  /*00b0*/  IADD3 R5, PT, PT, R9, 0x200000, RZ ;  /* 0x0020000009057810 */ /* 0x000fe20007ffe0ff */
[----:B------:R-:W2:Y:S04]  /*00c0*/  LDG.E.64 R10, desc[UR4][R2.64] ;  /* 0x00000004020a7981 */ /* 0x000ea8000c1e1b00 */
[----:B------:R-:W-:-:S05]  /*00d0*/  IMAD.WIDE.U32 R4, R5, 0x8, R6 ;  /* 0x0000000805047825 */ /* 0x000fca00078e0006 */
[----:B------:R-:W3:Y:S04]  /*00e0*/  LDG.E.64 R12, desc[UR4][R4.64+0x2000] ;  /* 0x00200004040c7981 */ /* 0x000ee8000c1e1b00 */
[----:B---3--:R0:W-:Y:S04]  /*00f0*/  STG.E.64 desc[UR4][R2.64], R12 ;  /* 0x0000000c02007986 */ /* 0x0081e8000c101b04 */
[----:B--2---:R0:W-:Y:S02]  /*0100*/  STG.E.64 desc[UR4][R4.64+0x2000], R10 ;  /* 0x0020000a04007986 */ /* 0x0041e4000c101b04 */
.L_x_6:
[----:B------:R-:W-:Y:S05]  /*0110*/  @P0 EXIT ;  /* 0x000000000000094d */ /* 0x000fea0003800000 */
[----:B0-----:R-:W-:-:S05]  /*0120*/  IADD3 R5, PT, PT, R9, -0x200000, RZ ;  /* 0xffe0000009057810 */ /* 0x001fca0007ffe0ff */
[----:B------:R-:W-:Y:S02]  /*0130*/  IMAD.WIDE.U32 R4, R5, 0x8, R6 ;  /* 0x0000000805047825 */ /* 0x000fe400078e0006 */
[----:B------:R-:W2:Y:S04]  /*0140*/  LDG.E.64 R6, desc[UR4][R2.64] ;  /* 0x0000000402067981 */ /* 0x000ea8000c1e1b00 */
[----:B------:R-:W3:Y:S04]  /*0150*/  LDG.E.64 R8, desc[UR4][R4.64+0x2000] ;  /* 0x0020000404087981 */ /* 0x000ee8000c1e1b00 */
[----:B---3--:R-:W-:Y:S04]  /*0160*/  STG.E.64 desc[UR4][R2.64], R8 ;  /* 0x0000000802007986 */ /* 0x008fe8000c101b04 */
[----:B--2---:R-:W-:Y:S01]  /*0170*/  STG.E.64 desc[UR4][R4.64+0x2000], R6 ;  /* 0x0020000604007986 */ /* 0x004fe2000c101b04 */
[----:B------:R-:W-:Y:S05]  /*0180*/  EXIT ;  /* 0x000000000000794d */ /* 0x000fea0003800000 */
.L_x_7:
        /* <DEDUP_REMOVED lines=15> */
.L_x_34:


//--------------------- .text._Z22plane_complex_multipleP6float2S0_S0_ --------------------------
	.section	.text._Z22plane_complex_multipleP6float2S0_S0_,"ax",@progbits
	.align	128
        .global         _Z22plane_complex_multipleP6float2S0_S0_
        .type           _Z22plane_complex_multipleP6float2S0_S0_,@function
        .size           _Z22plane_complex_multipleP6float2S0_S0_,(.L_x_35 - _Z22plane_complex_multipleP6float2S0_S0_)
        .other          _Z22plane_complex_multipleP6float2S0_S0_,@"STO_CUDA_ENTRY STV_DEFAULT"
_Z22plane_complex_multipleP6float2S0_S0_:
.text._Z22plane_complex_multipleP6float2S0_S0_:
[----:B------:R-:W-:Y:S01]  /*0000*/  LDC R1, c[0x0][0x37c] ;  /* 0x0000df00ff017b82 */ /* 0x000fe20000000800 */
[----:B------:R-:W0:Y:S07]  /*0010*/  S2R R9, SR_CTAID.Y ;  /* 0x0000000000097919 */ /* 0x000e2e0000002600 */
[----:B------:R-:W0:Y:S01]  /*0020*/  S2UR UR6, SR_CTAID.X ;  /* 0x00000000000679c3 */ /* 0x000e220000002500 */
[----:B------:R-:W1:Y:S07]  /*0030*/  LDCU.64 UR4, c[0x0][0x358] ;  /* 0x00006b00ff0477ac */ /* 0x000e6e0008000a00 */
[----:B------:R-:W2:Y:S08]  /*0040*/  LDC.64 R2, c[0x0][0x380] ;  /* 0x0000e000ff027b82 */ /* 0x000eb00000000a00 */
[----:B------:R-:W3:Y:S08]  /*0050*/  LDC.64 R4, c[0x0][0x388] ;  /* 0x0000e200ff047b82 */ /* 0x000ef00000000a00 */
[----:B------:R-:W4:Y:S01]  /*0060*/  LDC.64 R6, c[0x0][0x390] ;  /* 0x0000e400ff067b82 */ /* 0x000f220000000a00 */
[----:B0-----:R-:W-:-:S05]  /*0070*/  LEA R9, R9, UR6, 0xb ;  /* 0x0000000609097c11 */ /* 0x001fca000f8e58ff */
[----:B--2---:R-:W-:-:S04]  /*0080*/  IMAD.WIDE.U32 R2, R9, 0x8, R2 ;  /* 0x0000000809027825 */ /* 0x004fc800078e0002 */
[C---:B---3--:R-:W-:Y:S02]  /*0090*/  IMAD.WIDE.U32 R4, R9.reuse, 0x8, R4 ;  /* 0x0000000809047825 */ /* 0x048fe400078e0004 */
[----:B-1----:R-:W2:Y:S04]  /*00a0*/  LDG.E.64 R2, desc[UR4][R2.64] ;  /* 0x0000000402027981 */ /* 0x002ea8000c1e1b00 */
[----:B------:R-:W2:Y:S01]  /*00b0*/  LDG.E.64 R4, desc[UR4][R4.64] ;  /* 0x0000000404047981 */ /* 0x000ea2000c1e1b00 */
[----:B----4-:R-:W-:-:S04]  /*00c0*/  IMAD.WIDE.U32 R6, R9, 0x8, R6 ;  /* 0x0000000809067825 */ /* 0x010fc800078e0006 */
[C---:B--2---:R-:W-:Y:S01]  /*00d0*/  FMUL R11, R3.reuse, R5 ;  /* 0x00000005030b7220 */ /* 0x044fe20000400000 */
[----:B------:R-:W-:-:S03]  /*00e0*/  FMUL R0, R3, R4 ;  /* 0x0000000403007220 */ /* 0x000fc60000400000 */
[C---:B------:R-:W-:Y:S01]  /*00f0*/  FFMA R8, R2.reuse, R4, -R11 ;  /* 0x0000000402087223 */ /* 0x040fe2000000080b */
[----:B------:R-:W-:-:S05]  /*0100*/  FFMA R9, R2, R5, R0 ;  /* 0x0000000502097223 */ /* 0x000fca0000000000 */
[----:B------:R-:W-:Y:S01]  /*0110*/  STG.E.64 desc[UR4][R6.64], R8 ;  /* 0x0000000806007986 */ /* 0x000fe2000c101b04 */
[----:B------:R-:W-:Y:S05]  /*0120*/  EXIT ;  /* 0x000000000000794d */ /* 0x000fea0003800000 */
.L_x_8:
        /* <DEDUP_REMOVED lines=13> */
.L_x_35:


//--------------------- .text._Z22extract_plane_from_volPhP6float2i --------------------------
	.section	.text._Z22extract_plane_from_volPhP6float2i,"ax",@progbits
	.align	128
        .global         _Z22extract_plane_from_volPhP6float2i
        .type           _Z22extract_plane_from_volPhP6float2i,@function
        .size           _Z22extract_plane_from_volPhP6float2i,(.L_x_36 - _Z22extract_plane_from_volPhP6float2i)
        .other          _Z22extract_plane_from_volPhP6float2i,@"STO_CUDA_ENTRY STV_DEFAULT"
_Z22extract_plane_from_volPhP6float2i:
.text._Z22extract_plane_from_volPhP6float2i:
[----:B------:R-:W-:Y:S01]  /*0000*/  LDC R1, c[0x0][0x37c] ;  /* 0x0000df00ff017b82 */ /* 0x000fe20000000800 */
[----:B------:R-:W0:Y:S07]  /*0010*/  S2R R7, SR_CTAID.Y ;  /* 0x0000000000077919 */ /* 0x000e2e0000002600 */
[----:B------:R-:W0:Y:S01]  /*0020*/  S2UR UR6, SR_CTAID.X ;  /* 0x00000000000679c3 */ /* 0x000e220000002500 */
[----:B------:R-:W1:Y:S07]  /*0030*/  LDCU.64 UR4, c[0x0][0x358] ;  /* 0x00006b00ff0477ac */ /* 0x000e6e0008000a00 */
[----:B------:R-:W2:Y:S08]  /*0040*/  LDC R0, c[0x0][0x390] ;  /* 0x0000e400ff007b82 */ /* 0x000eb00000000800 */
[----:B------:R-:W3:Y:S08]  /*0050*/  LDC.64 R4, c[0x0][0x380] ;  /* 0x0000e000ff047b82 */ /* 0x000ef00000000a00 */
[----:B------:R-:W4:Y:S01]  /*0060*/  LDC.64 R2, c[0x0][0x388] ;  /* 0x0000e200ff027b82 */ /* 0x000f220000000a00 */
[----:B0-----:R-:W-:-:S05]  /*0070*/  LEA R7, R7, UR6, 0xb ;  /* 0x0000000607077c11 */ /* 0x001fca000f8e58ff */
[----:B--2---:R-:W-:-:S05]  /*0080*/  IMAD R0, R0, 0x400000, R7 ;  /* 0x0040000000007824 */ /* 0x004fca00078e0207 */
[----:B---3--:R-:W-:-:S04]  /*0090*/  IADD3 R4, P0, PT, R0, R4, RZ ;  /* 0x0000000400047210 */ /* 0x008fc80007f1e0ff */
[----:B------:R-:W-:-:S05]  /*00a0*/  LEA.HI.X.SX32 R5, R0, R5, 0x1, P0 ;  /* 0x0000000500057211 */ /* 0x000fca00000f0eff */
[----:B-1----:R-:W2:Y:S01]  /*00b0*/  LDG.E.U8 R4, desc[UR4][R4.64] ;  /* 0x0000000404047981 */ /* 0x002ea2000c1e1100 */
[----:B------:R-:W-:Y:S02]  /*00c0*/  IMAD.MOV.U32 R9, RZ, RZ, RZ ;  /* 0x000000ffff097224 */ /* 0x000fe400078e00ff */
[----:B----4-:R-:W-:Y:S01]  /*00d0*/  IMAD.WIDE.U32 R2, R7, 0x8, R2 ;  /* 0x0000000807027825 */ /* 0x010fe200078e0002 */
[----:B--2---:R-:W-:-:S05]  /*00e0*/  I2FP.F32.U32 R8, R4 ;  /* 0x0000000400087245 */ /* 0x004fca0000201000 */
[----:B------:R-:W-:Y:S01]  /*00f0*/  STG.E.64 desc[UR4][R2.64], R8 ;  /* 0x0000000802007986 */ /* 0x000fe2000c101b04 */
[----:B------:R-:W-:Y:S05]  /*0100*/  EXIT ;  /* 0x000000000000794d */ /* 0x000fea0003800000 */
.L_x_9:
        /* <DEDUP_REMOVED lines=15> */
.L_x_36:


//--------------------- .text._Z10trans_funcP6float2f --------------------------
	.section	.text._Z10trans_funcP6float2f,"ax",@progbits
	.align	128
        .global         _Z10trans_funcP6float2f
        .type           _Z10trans_funcP6float2f,@function
        .size           _Z10trans_funcP6float2f,(.L_x_30 - _Z10trans_funcP6float2f)
        .other          _Z10trans_funcP6float2f,@"STO_CUDA_ENTRY STV_DEFAULT"
_Z10trans_funcP6float2f:
.text._Z10trans_funcP6float2f:
[----:B------:R-:W0:Y:S01]  /*0000*/  LDC R1, c[0x0][0x37c] ;  /* 0x0000df00ff017b82 */ /* 0x000e220000000800 */
[----:B------:R-:W1:Y:S01]  /*0010*/  MUFU.RCP64H R5, 0.63279962539672851562 ;  /* 0x3fe43fe500057908 */ /* 0x000e620000001800 */
[----:B------:R-:W-:Y:S01]  /*0020*/  IMAD.MOV.U32 R10, RZ, RZ, -0x40000000 ;  /* 0xc0000000ff0a7424 */ /* 0x000fe200078e00ff */
[----:B------:R-:W2:Y:S01]  /*0030*/  LDCU UR4, c[0x0][0x388] ;  /* 0x00007100ff0477ac */ /* 0x000ea20008000800 */
[----:B------:R-:W-:Y:S02]  /*0040*/  IMAD.MOV.U32 R11, RZ, RZ, 0x3fe43fe5 ;  /* 0x3fe43fe5ff0b7424 */ /* 0x000fe400078e00ff */
[----:B------:R-:W-:Y:S01]  /*0050*/  IMAD.MOV.U32 R4, RZ, RZ, 0x1 ;  /* 0x00000001ff047424 */ /* 0x000fe200078e00ff */
[----:B------:R-:W-:Y:S01]  /*0060*/  UMOV UR5, 0x401921fb ;  /* 0x401921fb00057882 */ /* 0x000fe20000000000 */
[----:B0-----:R-:W-:-:S04]  /*0070*/  VIADD R1, R1, 0xffffffe0 ;  /* 0xffffffe001017836 */ /* 0x001fc80000000000 */
[----:B-1----:R-:W-:-:S08]  /*0080*/  DFMA R2, R4, -R10, 1 ;  /* 0x3ff000000402742b */ /* 0x002fd0000000080a */
[----:B------:R-:W-:Y:S02]  /*0090*/  DFMA R6, R2, R2, R2 ;  /* 0x000000020206722b */ /* 0x000fe40000000002 */
[----:B--2---:R-:W0:Y:S01]  /*00a0*/  F2F.F64.F32 R2, UR4 ;  /* 0x0000000400027d10 */ /* 0x004e220008201800 */
[----:B------:R-:W-:-:S05]  /*00b0*/  UMOV UR4, 0x60000000 ;  /* 0x6000000000047882 */ /* 0x000fca0000000000 */
[----:B------:R-:W-:-:S08]  /*00c0*/  DFMA R4, R4, R6, R4 ;  /* 0x000000060404722b */ /* 0x000fd00000000004 */
[----:B------:R-:W-:Y:S02]  /*00d0*/  DFMA R8, R4, -R10, 1 ;  /* 0x3ff000000408742b */ /* 0x000fe4000000080a */
[----:B0-----:R-:W-:Y:S01]  /*00e0*/  DMUL R6, R2, UR4 ;  /* 0x0000000402067c28 */ /* 0x001fe20008000000 */
[----:B------:R-:W0:Y:S05]  /*00f0*/  S2UR UR5, SR_CTAID.X ;  /* 0x00000000000579c3 */ /* 0x000e2a0000002500 */
[----:B------:R-:W-:Y:S01]  /*0100*/  DFMA R8, R4, R8, R4 ;  /* 0x000000080408722b */ /* 0x000fe20000000004 */
[----:B------:R-:W1:Y:S03]  /*0110*/  S2R R5, SR_CTAID.Y ;  /* 0x0000000000057919 */ /* 0x000e660000002600 */
[----:B------:R-:W-:-:S04]  /*0120*/  FSETP.GEU.AND P1, PT, |R7|, 6.5827683646048100446e-37, PT ;  /* 0x036000000700780b */ /* 0x000fc80003f2e200 */
[----:B------:R-:W-:-:S08]  /*0130*/  DMUL R2, R6, R8 ;  /* 0x0000000806027228 */ /* 0x000fd00000000000 */
[----:B------:R-:W-:-:S08]  /*0140*/  DFMA R10, R2, -R10, R6 ;  /* 0x8000000a020a722b */ /* 0x000fd00000000006 */
[----:B------:R-:W-:-:S10]  /*0150*/  DFMA R2, R8, R10, R2 ;  /* 0x0000000a0802722b */ /* 0x000fd40000000002 */
[----:B------:R-:W-:-:S05]  /*0160*/  FFMA R0, RZ, 1.7831999063491821289, R3 ;  /* 0x3fe43fe5ff007823 */ /* 0x000fca0000000003 */
[----:B------:R-:W-:-:S13]  /*0170*/  FSETP.GT.AND P0, PT, |R0|, 1.469367938527859385e-39, PT ;  /* 0x001000000000780b */ /* 0x000fda0003f04200 */
[----:B01----:R-:W-:Y:S05]  /*0180*/  @P0 BRA P1, `(.L_x_10) ;  /* 0x0000000000100947 */ /* 0x003fea0000800000 */
[----:B------:R-:W-:-:S07]  /*0190*/  MOV R0, 0x1b0 ;  /* 0x000001b000007802 */ /* 0x000fce0000000f00 */
[----:B------:R-:W-:Y:S05]  /*01a0*/  CALL.REL.NOINC `($__internal_1_$__cuda_sm20_div_rn_f64_full) ;  /* 0x0000000c00187944 */ /* 0x000fea0003c00000 */
[----:B------:R-:W-:Y:S02]  /*01b0*/  IMAD.MOV.U32 R2, RZ, RZ, R12 ;  /* 0x000000ffff027224 */ /* 0x000fe400078e000c */
[----:B------:R-:W-:-:S07]  /*01c0*/  IMAD.MOV.U32 R3, RZ, RZ, R13 ;  /* 0x000000ffff037224 */ /* 0x000fce00078e000d */
.L_x_10:
[----:B------:R-:W-:Y:S01]  /*01d0*/  I2FP.F32.U32 R0, UR5 ;  /* 0x0000000500007c45 */ /* 0x000fe20008201000 */
[----:B------:R-:W-:Y:S01]  /*01e0*/  VIADD R4, R5, 0xfffffc00 ;  /* 0xfffffc0005047836 */ /* 0x000fe20000000000 */
[----:B------:R-:W-:Y:S01]  /*01f0*/  UMOV UR6, 0xc0000000 ;  /* 0xc000000000067882 */ /* 0x000fe20000000000 */
[----:B------:R-:W-:Y:S01]  /*0200*/  UMOV UR7, 0x3e1066df ;  /* 0x3e1066df00077882 */ /* 0x000fe20000000000 */
[----:B------:R-:W0:Y:S08]  /*0210*/  F2F.F64.F32 R6, R0 ;  /* 0x0000000000067310 */ /* 0x000e300000201800 */
[----:B------:R-:W1:Y:S01]  /*0220*/  I2F.F64 R10, R4 ;  /* 0x00000004000a7312 */ /* 0x000e620000201c00 */
[----:B0-----:R-:W-:-:S08]  /*0230*/  DADD R6, R6, -1024 ;  /* 0xc090000006067429 */ /* 0x001fd00000000000 */
[----:B------:R-:W-:Y:S02]  /*0240*/  DMUL R8, R6, UR6 ;  /* 0x0000000606087c28 */ /* 0x000fe40008000000 */
[----:B-1----:R-:W-:-:S06]  /*0250*/  DMUL R12, R10, UR6 ;  /* 0x000000060a0c7c28 */ /* 0x002fcc0008000000 */
[----:B------:R-:W-:-:S08]  /*0260*/  DFMA R6, -R6, R8, 1 ;  /* 0x3ff000000606742b */ /* 0x000fd00000000108 */
[----:B------:R-:W-:Y:S01]  /*0270*/  DFMA R6, R10, -R12, R6 ;  /* 0x8000000c0a06722b */ /* 0x000fe20000000006 */
[----:B------:R-:W-:Y:S02]  /*0280*/  IMAD.MOV.U32 R12, RZ, RZ, 0x0 ;  /* 0x00000000ff0c7424 */ /* 0x000fe400078e00ff */
[----:B------:R-:W-:-:S03]  /*0290*/  IMAD.MOV.U32 R13, RZ, RZ, 0x3fd80000 ;  /* 0x3fd80000ff0d7424 */ /* 0x000fc600078e00ff */
[----:B------:R-:W0:Y:S04]  /*02a0*/  MUFU.RSQ64H R11, R7 ;  /* 0x00000007000b7308 */ /* 0x000e280000001c00 */
[----:B------:R-:W-:-:S05]  /*02b0*/  VIADD R10, R7, 0xfcb00000 ;  /* 0xfcb00000070a7836 */ /* 0x000fca0000000000 */
[----:B------:R-:W-:Y:S01]  /*02c0*/  ISETP.GE.U32.AND P0, PT, R10, 0x7ca00000, PT ;  /* 0x7ca000000a00780c */ /* 0x000fe20003f06070 */
[----:B0-----:R-:W-:-:S08]  /*02d0*/  DMUL R8, R10, R10 ;  /* 0x0000000a0a087228 */ /* 0x001fd00000000000 */
[----:B------:R-:W-:-:S08]  /*02e0*/  DFMA R8, R6, -R8, 1 ;  /* 0x3ff000000608742b */ /* 0x000fd00000000808 */
[----:B------:R-:W-:Y:S02]  /*02f0*/  DFMA R12, R8, R12, 0.5 ;  /* 0x3fe00000080c742b */ /* 0x000fe4000000000c */
[----:B------:R-:W-:-:S08]  /*0300*/  DMUL R8, R10, R8 ;  /* 0x000000080a087228 */ /* 0x000fd00000000000 */
[----:B------:R-:W-:Y:S02]  /*0310*/  DFMA R12, R12, R8, R10 ;  /* 0x000000080c0c722b */ /* 0x000fe4000000000a */
[----:B------:R-:W0:Y:S06]  /*0320*/  F2F.F32.F64 R8, R2 ;  /* 0x0000000200087310 */ /* 0x000e2c0000301000 */
[----:B------:R-:W-:Y:S02]  /*0330*/  DMUL R14, R6, R12 ;  /* 0x0000000c060e7228 */ /* 0x000fe40000000000 */
[----:B------:R-:W-:-:S02]  /*0340*/  VIADD R21, R13, 0xfff00000 ;  /* 0xfff000000d157836 */ /* 0x000fc40000000000 */
[----:B------:R-:W-:-:S04]  /*0350*/  IMAD.MOV.U32 R20, RZ, RZ, R12 ;  /* 0x000000ffff147224 */ /* 0x000fc800078e000c */
[----:B------:R-:W-:Y:S01]  /*0360*/  DFMA R16, R14, -R14, R6 ;  /* 0x8000000e0e10722b */ /* 0x000fe20000000006 */
[----:B0-----:R-:W0:Y:S07]  /*0370*/  F2F.F64.F32 R8, R8 ;  /* 0x0000000800087310 */ /* 0x001e2e0000201800 */
[----:B------:R-:W-:Y:S01]  /*0380*/  DFMA R18, R16, R20, R14 ;  /* 0x000000141012722b */ /* 0x000fe2000000000e */
[----:B------:R-:W-:Y:S10]  /*0390*/  @!P0 BRA `(.L_x_11) ;  /* 0x0000000000088947 */ /* 0x000ff40003800000 */
[----:B------:R-:W-:-:S07]  /*03a0*/  MOV R0, 0x3c0 ;  /* 0x000003c000007802 */ /* 0x000fce0000000f00 */
[----:B0-----:R-:W-:Y:S05]  /*03b0*/  CALL.REL.NOINC `($__internal_2_$__cuda_sm20_dsqrt_rn_f64_mediumpath_v1) ;  /* 0x0000000c00c87944 */ /* 0x001fea0003c00000 */
.L_x_11:
[----:B0-----:R-:W-:Y:S01]  /*03c0*/  DMUL R8, R8, R18 ;  /* 0x0000001208087228 */ /* 0x001fe20000000000 */
[----:B------:R-:W0:Y:S05]  /*03d0*/  LDCU.64 UR6, c[0x0][0x358] ;  /* 0x00006b00ff0677ac */ /* 0x000e2a0008000a00 */
[----:B------:R-:W1:Y:S02]  /*03e0*/  F2F.F32.F64 R7, R8 ;  /* 0x0000000800077310 */ /* 0x000e640000301000 */
[C---:B-1----:R-:W-:Y:S01]  /*03f0*/  FMUL R0, R7.reuse, 0.63661974668502807617 ;  /* 0x3f22f98307007820 */ /* 0x042fe20000400000 */
[----:B------:R-:W-:-:S05]  /*0400*/  FSETP.GE.AND P0, PT, |R7|, 105615, PT ;  /* 0x47ce47800700780b */ /* 0x000fca0003f06200 */
[----:B------:R-:W1:Y:S02]  /*0410*/  F2I.NTZ R0, R0 ;  /* 0x0000000000007305 */ /* 0x000e640000203100 */
[-C--:B-1----:R-:W-:Y:S02]  /*0420*/  I2FP.F32.S32 R12, R0.reuse ;  /* 0x00000000000c7245 */ /* 0x082fe40000201400 */
[----:B------:R-:W-:-:S03]  /*0430*/  MOV R13, R0 ;  /* 0x00000000000d7202 */ /* 0x000fc60000000f00 */
[----:B------:R-:W-:-:S04]  /*0440*/  FFMA R3, R12, -1.5707962512969970703, R7 ;  /* 0xbfc90fda0c037823 */ /* 0x000fc80000000007 */
[----:B------:R-:W-:-:S04]  /*0450*/  FFMA R3, R12, -7.5497894158615963534e-08, R3 ;  /* 0xb3a221680c037823 */ /* 0x000fc80000000003 */
[----:B------:R-:W-:-:S04]  /*0460*/  FFMA R12, R12, -5.3903029534742383927e-15, R3 ;  /* 0xa7c234c50c0c7823 */ /* 0x000fc80000000003 */
[----:B------:R-:W-:Y:S01]  /*0470*/  IMAD.MOV.U32 R2, RZ, RZ, R12 ;  /* 0x000000ffff027224 */ /* 0x000fe200078e000c */
[----:B0-----:R-:W-:Y:S06]  /*0480*/  @!P0 BRA `(.L_x_12) ;  /* 0x0000000000dc8947 */ /* 0x001fec0003800000 */
[----:B------:R-:W-:-:S13]  /*0490*/  FSETP.NEU.AND P0, PT, |R7|, +INF , PT ;  /* 0x7f8000000700780b */ /* 0x000fda0003f0d200 */
[----:B------:R-:W-:Y:S01]  /*04a0*/  @!P0 FMUL R2, RZ, R7 ;  /* 0x00000007ff028220 */ /* 0x000fe20000400000 */
[----:B------:R-:W-:Y:S01]  /*04b0*/  @!P0 IMAD.MOV.U32 R0, RZ, RZ, RZ ;  /* 0x000000ffff008224 */ /* 0x000fe200078e00ff */
[----:B------:R-:W-:Y:S06]  /*04c0*/  @!P0 BRA `(.L_x_12) ;  /* 0x0000000000cc8947 */ /* 0x000fec0003800000 */
[----:B------:R-:W-:Y:S01]  /*04d0*/  IMAD.SHL.U32 R2, R7, 0x100, RZ ;  /* 0x0000010007027824 */ /* 0x000fe200078e00ff */
[----:B------:R-:W0:Y:S01]  /*04e0*/  LDCU.64 UR8, c[0x4][URZ] ;  /* 0x01000000ff0877ac */ /* 0x000e220008000a00 */
[----:B------:R-:W-:Y:S02]  /*04f0*/  IMAD.MOV.U32 R6, RZ, RZ, RZ ;  /* 0x000000ffff067224 */ /* 0x000fe400078e00ff */
[----:B------:R-:W-:Y:S01]  /*0500*/  IMAD.MOV.U32 R15, RZ, RZ, RZ ;  /* 0x000000ffff0f7224 */ /* 0x000fe200078e00ff */
[----:B------:R-:W-:Y:S01]  /*0510*/  LOP3.LUT R17, R2, 0x80000000, RZ, 0xfc, !PT ;  /* 0x8000000002117812 */ /* 0x000fe200078efcff */
[----:B------:R-:W-:Y:S01]  /*0520*/  IMAD.MOV.U32 R0, RZ, RZ, R1 ;  /* 0x000000ffff007224 */ /* 0x000fe200078e0001 */
[----:B------:R-:W-:-:S06]  /*0530*/  UMOV UR4, URZ ;  /* 0x000000ff00047c82 */ /* 0x000fcc0008000000 */
.L_x_13:
[----:B0-----:R-:W-:Y:S02]  /*0540*/  IMAD.U32 R8, RZ, RZ, UR8 ;  /* 0x00000008ff087e24 */ /* 0x001fe4000f8e00ff */
[----:B------:R-:W-:-:S05]  /*0550*/  IMAD.U32 R9, RZ, RZ, UR9 ;  /* 0x00000009ff097e24 */ /* 0x000fca000f8e00ff */
[----:B------:R-:W2:Y:S01]  /*0560*/  LDG.E.CONSTANT R2, desc[UR6][R8.64] ;  /* 0x0000000608027981 */ /* 0x000ea2000c1e9900 */
[----:B------:R-:W-:Y:S02]  /*0570*/  UIADD3 UR8, UP0, UPT, UR8, 0x4, URZ ;  /* 0x0000000408087890 */ /* 0x000fe4000ff1e0ff */
[----:B------:R-:W-:Y:S02]  /*0580*/  UIADD3 UR4, UPT, UPT, UR4, 0x1, URZ ;  /* 0x0000000104047890 */ /* 0x000fe4000fffe0ff */
[----:B------:R-:W-:Y:S02]  /*0590*/  UIADD3.X UR9, UPT, UPT, URZ, UR9, URZ, UP0, !UPT ;  /* 0x00000009ff097290 */ /* 0x000fe400087fe4ff */
[----:B------:R-:W-:Y:S01]  /*05a0*/  UISETP.NE.AND UP0, UPT, UR4, 0x6, UPT ;  /* 0x000000060400788c */ /* 0x000fe2000bf05270 */
[----:B--2---:R-:W-:-:S03]  /*05b0*/  IMAD.WIDE.U32 R2, R2, R17, RZ ;  /* 0x0000001102027225 */ /* 0x004fc600078e00ff */
[----:B------:R-:W-:-:S05]  /*05c0*/  IADD3 R11, P0, PT, R2, R6, RZ ;  /* 0x00000006020b7210 */ /* 0x000fca0007f1e0ff */
[----:B------:R0:W-:Y:S01]  /*05d0*/  STL [R0], R11 ;  /* 0x0000000b00007387 */ /* 0x0001e20000100800 */
[----:B------:R-:W-:Y:S02]  /*05e0*/  IMAD.X R6, R3, 0x1, R15, P0 ;  /* 0x0000000103067824 */ /* 0x000fe400000e060f */
[----:B0-----:R-:W-:Y:S01]  /*05f0*/  VIADD R0, R0, 0x4 ;  /* 0x0000000400007836 */ /* 0x001fe20000000000 */
[----:B------:R-:W-:Y:S06]  /*0600*/  BRA.U UP0, `(.L_x_13) ;  /* 0xfffffffd00cc7547 */ /* 0x000fec000b83ffff */
[----:B------:R-:W-:Y:S01]  /*0610*/  SHF.R.U32.HI R4, RZ, 0x17, R7 ;  /* 0x00000017ff047819 */ /* 0x000fe20000011607 */
[----:B------:R0:W-:Y:S03]  /*0620*/  STL [R1+0x18], R6 ;  /* 0x0000180601007387 */ /* 0x0001e60000100800 */
[C---:B------:R-:W-:Y:S02]  /*0630*/  LOP3.LUT R0, R4.reuse, 0xe0, RZ, 0xc0, !PT ;  /* 0x000000e004007812 */ /* 0x040fe400078ec0ff */
[----:B------:R-:W-:Y:S02]  /*0640*/  LOP3.LUT P0, RZ, R4, 0x1f, RZ, 0xc0, !PT ;  /* 0x0000001f04ff7812 */ /* 0x000fe4000780c0ff */
[----:B------:R-:W-:-:S04]  /*0650*/  IADD3 R0, PT, PT, R0, -0x80, RZ ;  /* 0xffffff8000007810 */ /* 0x000fc80007ffe0ff */
[----:B------:R-:W-:-:S05]  /*0660*/  SHF.R.U32.HI R0, RZ, 0x5, R0 ;  /* 0x00000005ff007819 */ /* 0x000fca0000011600 */
[----:B------:R-:W-:-:S05]  /*0670*/  IMAD R10, R0, -0x4, R1 ;  /* 0xfffffffc000a7824 */ /* 0x000fca00078e0201 */
[----:B------:R-:W2:Y:S04]  /*0680*/  LDL R0, [R10+0x18] ;  /* 0x000018000a007983 */ /* 0x000ea80000100800 */
[----:B------:R-:W2:Y:S04]  /*0690*/  LDL R3, [R10+0x14] ;  /* 0x000014000a037983 */ /* 0x000ea80000100800 */
[----:B------:R-:W3:Y:S01]  /*06a0*/  @P0 LDL R2, [R10+0x10] ;  /* 0x000010000a020983 */ /* 0x000ee20000100800 */
[----:B------:R-:W-:Y:S01]  /*06b0*/  LOP3.LUT R4, R4, 0x1f, RZ, 0xc0, !PT ;  /* 0x0000001f04047812 */ /* 0x000fe200078ec0ff */
[----:B------:R-:W-:Y:S01]  /*06c0*/  UMOV UR8, 0x54442d19 ;  /* 0x54442d1900087882 */ /* 0x000fe20000000000 */
[----:B------:R-:W-:-:S02]  /*06d0*/  UMOV UR9, 0x3bf921fb ;  /* 0x3bf921fb00097882 */ /* 0x000fc40000000000 */
[-C--:B--2---:R-:W-:Y:S02]  /*06e0*/  @P0 SHF.L.W.U32.HI R0, R3, R4.reuse, R0 ;  /* 0x0000000403000219 */ /* 0x084fe40000010e00 */
[----:B---3--:R-:W-:Y:S02]  /*06f0*/  @P0 SHF.L.W.U32.HI R3, R2, R4, R3 ;  /* 0x0000000402030219 */ /* 0x008fe40000010e03 */
[----:B------:R-:W-:Y:S02]  /*0700*/  ISETP.GE.AND P0, PT, R7, RZ, PT ;  /* 0x000000ff0700720c */ /* 0x000fe40003f06270 */
[C---:B------:R-:W-:Y:S01]  /*0710*/  SHF.L.W.U32.HI R2, R3.reuse, 0x2, R0 ;  /* 0x0000000203027819 */ /* 0x040fe20000010e00 */
[----:B------:R-:W-:-:S03]  /*0720*/  IMAD.SHL.U32 R3, R3, 0x4, RZ ;  /* 0x0000000403037824 */ /* 0x000fc600078e00ff */
[----:B------:R-:W-:-:S04]  /*0730*/  SHF.R.S32.HI R4, RZ, 0x1f, R2 ;  /* 0x0000001fff047819 */ /* 0x000fc80000011402 */
[C---:B------:R-:W-:Y:S02]  /*0740*/  LOP3.LUT R8, R4.reuse, R3, RZ, 0x3c, !PT ;  /* 0x0000000304087212 */ /* 0x040fe400078e3cff */
[----:B------:R-:W-:Y:S02]  /*0750*/  LOP3.LUT R9, R4, R2, RZ, 0x3c, !PT ;  /* 0x0000000204097212 */ /* 0x000fe400078e3cff */
[----:B------:R-:W-:Y:S02]  /*0760*/  SHF.R.U32.HI R3, RZ, 0x1e, R0 ;  /* 0x0000001eff037819 */ /* 0x000fe40000011600 */
[C---:B------:R-:W-:Y:S02]  /*0770*/  LOP3.LUT R4, R2.reuse, R7, RZ, 0x3c, !PT ;  /* 0x0000000702047212 */ /* 0x040fe400078e3cff */
[----:B------:R-:W1:Y:S01]  /*0780*/  I2F.F64.S64 R8, R8 ;  /* 0x0000000800087312 */ /* 0x000e620000301c00 */
[----:B------:R-:W-:Y:S02]  /*0790*/  LEA.HI R0, R2, R3, RZ, 0x1 ;  /* 0x0000000302007211 */ /* 0x000fe400078f08ff */
[----:B------:R-:W-:-:S03]  /*07a0*/  ISETP.GE.AND P1, PT, R4, RZ, PT ;  /* 0x000000ff0400720c */ /* 0x000fc60003f26270 */
[----:B------:R-:W-:-:S04]  /*07b0*/  IMAD.MOV R2, RZ, RZ, -R0 ;  /* 0x000000ffff027224 */ /* 0x000fc800078e0a00 */
[----:B------:R-:W-:Y:S01]  /*07c0*/  @!P0 IMAD.MOV.U32 R0, RZ, RZ, R2 ;  /* 0x000000ffff008224 */ /* 0x000fe200078e0002 */
[----:B-1----:R-:W-:-:S10]  /*07d0*/  DMUL R10, R8, UR8 ;  /* 0x00000008080a7c28 */ /* 0x002fd40008000000 */
[----:B------:R-:W1:Y:S02]  /*07e0*/  F2F.F32.F64 R10, R10 ;  /* 0x0000000a000a7310 */ /* 0x000e640000301000 */
[----:B01----:R-:W-:-:S07]  /*07f0*/  FSEL R2, -R10, R10, !P1 ;  /* 0x0000000a0a027208 */ /* 0x003fce0004800100 */
.L_x_12:
[----:B------:R-:W-:Y:S01]  /*0800*/  LOP3.LUT R6, R0, 0x1, RZ, 0xc0, !PT ;  /* 0x0000000100067812 */ /* 0x000fe200078ec0ff */
[----:B------:R-:W-:Y:S02]  /*0810*/  IMAD.MOV.U32 R14, RZ, RZ, 0x37cbac00 ;  /* 0x37cbac00ff0e7424 */ /* 0x000fe400078e00ff */
[----:B------:R-:W-:Y:S01]  /*0820*/  FMUL R3, R2, R2 ;  /* 0x0000000202037220 */ /* 0x000fe20000400000 */
[----:B------:R-:W0:Y:S01]  /*0830*/  LDC.64 R10, c[0x0][0x380] ;  /* 0x0000e000ff0a7b82 */ /* 0x000e220000000a00 */
[----:B------:R-:W-:Y:S01]  /*0840*/  ISETP.NE.U32.AND P0, PT, R6, 0x1, PT ;  /* 0x000000010600780c */ /* 0x000fe20003f05070 */
[----:B------:R-:W-:Y:S02]  /*0850*/  IMAD.MOV.U32 R6, RZ, RZ, 0x3c0885e4 ;  /* 0x3c0885e4ff067424 */ /* 0x000fe400078e00ff */
[----:B------:R-:W-:Y:S01]  /*0860*/  FFMA R4, R3, R14, -0.0013887860113754868507 ;  /* 0xbab607ed03047423 */ /* 0x000fe2000000000e */
[----:B------:R-:W-:Y:S01]  /*0870*/  VIADD R8, R0, 0x1 ;  /* 0x0000000100087836 */ /* 0x000fe20000000000 */
[----:B------:R-:W-:Y:S01]  /*0880*/  LEA R5, R5, UR5, 0xb ;  /* 0x0000000505057c11 */ /* 0x000fe2000f8e58ff */
[----:B------:R-:W-:Y:S01]  /*0890*/  IMAD.MOV.U32 R9, RZ, RZ, 0x3e2aaaa8 ;  /* 0x3e2aaaa8ff097424 */ /* 0x000fe200078e00ff */
[----:B------:R-:W-:-:S02]  /*08a0*/  FSEL R0, R6, 0.041666727513074874878, !P0 ;  /* 0x3d2aaabb06007808 */ /* 0x000fc40004000000 */
[----:B------:R-:W-:Y:S02]  /*08b0*/  FSEL R4, R4, -0.00019574658654164522886, P0 ;  /* 0xb94d415304047808 */ /* 0x000fe40000000000 */
[----:B------:R-:W-:Y:S02]  /*08c0*/  FSEL R9, -R9, -0.4999999701976776123, !P0 ;  /* 0xbeffffff09097808 */ /* 0x000fe40004000100 */
[----:B------:R-:W-:Y:S01]  /*08d0*/  LOP3.LUT P1, RZ, R8, 0x2, RZ, 0xc0, !PT ;  /* 0x0000000208ff7812 */ /* 0x000fe2000782c0ff */
[----:B------:R-:W-:Y:S01]  /*08e0*/  FFMA R4, R3, R4, R0 ;  /* 0x0000000403047223 */ /* 0x000fe20000000000 */
[----:B------:R-:W-:Y:S02]  /*08f0*/  FSEL R0, R2, 1, !P0 ;  /* 0x3f80000002007808 */ /* 0x000fe40004000000 */
[----:B------:R-:W-:Y:S01]  /*0900*/  FSETP.GE.AND P0, PT, |R7|, 105615, PT ;  /* 0x47ce47800700780b */ /* 0x000fe20003f06200 */
[C---:B------:R-:W-:Y:S02]  /*0910*/  FFMA R4, R3.reuse, R4, R9 ;  /* 0x0000000403047223 */ /* 0x040fe40000000009 */
[----:B------:R-:W-:-:S04]  /*0920*/  FFMA R3, R3, R0, RZ ;  /* 0x0000000003037223 */ /* 0x000fc800000000ff */
[----:B------:R-:W-:Y:S01]  /*0930*/  FFMA R3, R3, R4, R0 ;  /* 0x0000000403037223 */ /* 0x000fe20000000000 */
[----:B0-----:R-:W-:-:S04]  /*0940*/  IMAD.WIDE.U32 R10, R5, 0x8, R10 ;  /* 0x00000008050a7825 */ /* 0x001fc800078e000a */
[----:B------:R-:W-:-:S05]  /*0950*/  @P1 FADD R3, RZ, -R3 ;  /* 0x80000003ff031221 */ /* 0x000fca0000000000 */
[----:B------:R0:W-:Y:S01]  /*0960*/  STG.E desc[UR6][R10.64], R3 ;  /* 0x000000030a007986 */ /* 0x0001e2000c101906 */
[----:B------:R-:W-:Y:S05]  /*0970*/  @!P0 BRA `(.L_x_14) ;  /* 0x0000000000dc8947 */ /* 0x000fea0003800000 */
[----:B------:R-:W-:-:S13]  /*0980*/  FSETP.NEU.AND P0, PT, |R7|, +INF , PT ;  /* 0x7f8000000700780b */ /* 0x000fda0003f0d200 */
[----:B------:R-:W-:Y:S01]  /*0990*/  @!P0 FMUL R12, RZ, R7 ;  /* 0x00000007ff0c8220 */ /* 0x000fe20000400000 */
[----:B------:R-:W-:Y:S01]  /*09a0*/  @!P0 IMAD.MOV.U32 R13, RZ, RZ, RZ ;  /* 0x000000ffff0d8224 */ /* 0x000fe200078e00ff */
[----:B------:R-:W-:Y:S06]  /*09b0*/  @!P0 BRA `(.L_x_14) ;  /* 0x0000000000cc8947 */ /* 0x000fec0003800000 */
[----:B------:R-:W-:Y:S01]  /*09c0*/  IMAD.SHL.U32 R2, R7, 0x100, RZ ;  /* 0x0000010007027824 */ /* 0x000fe200078e00ff */
[----:B------:R-:W-:Y:S01]  /*09d0*/  MOV R13, RZ ;  /* 0x000000ff000d7202 */ /* 0x000fe20000000f00 */
[----:B------:R-:W-:Y:S01]  /*09e0*/  IMAD.MOV.U32 R6, RZ, RZ, RZ ;  /* 0x000000ffff067224 */ /* 0x000fe200078e00ff */
[----:B------:R-:W1:Y:S01]  /*09f0*/  LDCU.64 UR8, c[0x4][URZ] ;  /* 0x01000000ff0877ac */ /* 0x000e620008000a00 */
[----:B------:R-:W-:Y:S01]  /*0a00*/  IMAD.MOV.U32 R0, RZ, RZ, R1 ;  /* 0x000000ffff007224 */ /* 0x000fe200078e0001 */
[----:B------:R-:W-:Y:S01]  /*0a10*/  LOP3.LUT R15, R2, 0x80000000, RZ, 0xfc, !PT ;  /* 0x80000000020f7812 */ /* 0x000fe200078efcff */
[----:B------:R-:W-:-:S06]  /*0a20*/  UMOV UR4, URZ ;  /* 0x000000ff00047c82 */ /* 0x000fcc0008000000 */
.L_x_15:
[----:B-1----:R-:W-:Y:S02]  /*0a30*/  IMAD.U32 R4, RZ, RZ, UR8 ;  /* 0x00000008ff047e24 */ /* 0x002fe4000f8e00ff */
[----:B------:R-:W-:-:S05]  /*0a40*/  IMAD.U32 R5, RZ, RZ, UR9 ;  /* 0x00000009ff057e24 */ /* 0x000fca000f8e00ff */
[----:B------:R-:W0:Y:S01]  /*0a50*/  LDG.E.CONSTANT R2, desc[UR6][R4.64] ;  /* 0x0000000604027981 */ /* 0x000e22000c1e9900 */
[----:B------:R-:W-:Y:S02]  /*0a60*/  UIADD3 UR8, UP0, UPT, UR8, 0x4, URZ ;  /* 0x0000000408087890 */ /* 0x000fe4000ff1e0ff */
[----:B------:R-:W-:Y:S02]  /*0a70*/  UIADD3 UR4, UPT, UPT, UR4, 0x1, URZ ;  /* 0x0000000104047890 */ /* 0x000fe4000fffe0ff */
[----:B------:R-:W-:Y:S02]  /*0a80*/  UIADD3.X UR9, UPT, UPT, URZ, UR9, URZ, UP0, !UPT ;  /* 0x00000009ff097290 */ /* 0x000fe400087fe4ff */
[----:B------:R-:W-:Y:S01]  /*0a90*/  UISETP.NE.AND UP0, UPT, UR4, 0x6, UPT ;  /* 0x000000060400788c */ /* 0x000fe2000bf05270 */
[----:B0-----:R-:W-:-:S03]  /*0aa0*/  IMAD.WIDE.U32 R2, R2, R15, RZ ;  /* 0x0000000f02027225 */ /* 0x001fc600078e00ff */
        /* <DEDUP_REMOVED lines=8> */
[----:B------:R-:W-:-:S03]  /*0b30*/  LOP3.LUT P0, RZ, R4, 0x1f, RZ, 0xc0, !PT ;  /* 0x0000001f04ff7812 */ /* 0x000fc6000780c0ff */
[----:B------:R-:W-:-:S05]  /*0b40*/  VIADD R0, R0, 0xffffff80 ;  /* 0xffffff8000007836 */ /* 0x000fca0000000000 */
[----:B------:R-:W-:-:S05]  /*0b50*/  SHF.R.U32.HI R0, RZ, 0x5, R0 ;  /* 0x00000005ff007819 */ /* 0x000fca0000011600 */
[----:B------:R-:W-:-:S05]  /*0b60*/  IMAD R5, R0, -0x4, R1 ;  /* 0xfffffffc00057824 */ /* 0x000fca00078e0201 */
[----:B------:R-:W2:Y:S04]  /*0b70*/  LDL R0, [R5+0x18] ;  /* 0x0000180005007983 */ /* 0x000ea80000100800 */
[----:B------:R-:W2:Y:S04]  /*0b80*/  LDL R3, [R5+0x14] ;  /* 0x0000140005037983 */ /* 0x000ea80000100800 */
[----:B------:R-:W3:Y:S01]  /*0b90*/  @P0 LDL R2, [R5+0x10] ;  /* 0x0000100005020983 */ /* 0x000ee20000100800 */
[----:B------:R-:W-:Y:S01]  /*0ba0*/  LOP3.LUT R4, R4, 0x1f, RZ, 0xc0, !PT ;  /* 0x0000001f04047812 */ /* 0x000fe200078ec0ff */
[----:B------:R-:W-:Y:S01]  /*0bb0*/  UMOV UR4, 0x54442d19 ;  /* 0x54442d1900047882 */ /* 0x000fe20000000000 */
[----:B------:R-:W-:Y:S01]  /*0bc0*/  UMOV UR5, 0x3bf921fb ;  /* 0x3bf921fb00057882 */ /* 0x000fe20000000000 */
[----:B------:R-:W-:-:S02]  /*0bd0*/  ISETP.GE.AND P1, PT, R7, RZ, PT ;  /* 0x000000ff0700720c */ /* 0x000fc40003f26270 */
[-C--:B--2---:R-:W-:Y:S02]  /*0be0*/  @P0 SHF.L.W.U32.HI R0, R3, R4.reuse, R0 ;  /* 0x0000000403000219 */ /* 0x084fe40000010e00 */
[----:B---3--:R-:W-:Y:S02]  /*0bf0*/  @P0 SHF.L.W.U32.HI R3, R2, R4, R3 ;  /* 0x0000000402030219 */ /* 0x008fe40000010e03 */
[--C-:B------:R-:W-:Y:S02]  /*0c00*/  SHF.R.U32.HI R13, RZ, 0x1e, R0.reuse ;  /* 0x0000001eff0d7819 */ /* 0x100fe40000011600 */
[C---:B------:R-:W-:Y:S01]  /*0c10*/  SHF.L.W.U32.HI R2, R3.reuse, 0x2, R0 ;  /* 0x0000000203027819 */ /* 0x040fe20000010e00 */
[----:B------:R-:W-:-:S03]  /*0c20*/  IMAD.SHL.U32 R3, R3, 0x4, RZ ;  /* 0x0000000403037824 */ /* 0x000fc600078e00ff */
[----:B------:R-:W-:Y:S02]  /*0c30*/  SHF.R.S32.HI R4, RZ, 0x1f, R2 ;  /* 0x0000001fff047819 */ /* 0x000fe40000011402 */
[----:B------:R-:W-:Y:S02]  /*0c40*/  LEA.HI R13, R2, R13, RZ, 0x1 ;  /* 0x0000000d020d7211 */ /* 0x000fe400078f08ff */
[C---:B------:R-:W-:Y:S02]  /*0c50*/  LOP3.LUT R8, R4.reuse, R3, RZ, 0x3c, !PT ;  /* 0x0000000304087212 */ /* 0x040fe400078e3cff */
[----:B------:R-:W-:Y:S01]  /*0c60*/  LOP3.LUT R9, R4, R2, RZ, 0x3c, !PT ;  /* 0x0000000204097212 */ /* 0x000fe200078e3cff */
[----:B------:R-:W-:Y:S01]  /*0c70*/  IMAD.MOV R0, RZ, RZ, -R13 ;  /* 0x000000ffff007224 */ /* 0x000fe200078e0a0d */
[----:B------:R-:W-:-:S03]  /*0c80*/  LOP3.LUT R7, R2, R7, RZ, 0x3c, !PT ;  /* 0x0000000702077212 */ /* 0x000fc600078e3cff */
[----:B------:R-:W-:Y:S01]  /*0c90*/  @!P1 IMAD.MOV.U32 R13, RZ, RZ, R0 ;  /* 0x000000ffff0d9224 */ /* 0x000fe200078e0000 */
[----:B------:R-:W0:Y:S01]  /*0ca0*/  I2F.F64.S64 R8, R8 ;  /* 0x0000000800087312 */ /* 0x000e220000301c00 */
[----:B------:R-:W-:Y:S01]  /*0cb0*/  ISETP.GE.AND P0, PT, R7, RZ, PT ;  /* 0x000000ff0700720c */ /* 0x000fe20003f06270 */
[----:B0-----:R-:W-:-:S10]  /*0cc0*/  DMUL R4, R8, UR4 ;  /* 0x0000000408047c28 */ /* 0x001fd40008000000 */
[----:B------:R-:W0:Y:S02]  /*0cd0*/  F2F.F32.F64 R4, R4 ;  /* 0x0000000400047310 */ /* 0x000e240000301000 */
[----:B01----:R-:W-:-:S07]  /*0ce0*/  FSEL R12, -R4, R4, !P0 ;  /* 0x00000004040c7208 */ /* 0x003fce0004000100 */
.L_x_14:
[----:B0-----:R-:W-:Y:S01]  /*0cf0*/  FMUL R3, R12, R12 ;  /* 0x0000000c0c037220 */ /* 0x001fe20000400000 */
[----:B------:R-:W-:Y:S01]  /*0d00*/  LOP3.LUT R0, R13, 0x1, RZ, 0xc0, !PT ;  /* 0x000000010d007812 */ /* 0x000fe200078ec0ff */
[----:B------:R-:W-:Y:S01]  /*0d10*/  IMAD.MOV.U32 R2, RZ, RZ, 0x3d2aaabb ;  /* 0x3d2aaabbff027424 */ /* 0x000fe200078e00ff */
[----:B------:R-:W-:Y:S01]  /*0d20*/  MOV R7, 0x3effffff ;  /* 0x3effffff00077802 */ /* 0x000fe20000000f00 */
[----:B------:R-:W-:Y:S01]  /*0d30*/  FFMA R14, R3, R14, -0.0013887860113754868507 ;  /* 0xbab607ed030e7423 */ /* 0x000fe2000000000e */
[----:B------:R-:W-:Y:S02]  /*0d40*/  ISETP.NE.U32.AND P0, PT, R0, 0x1, PT ;  /* 0x000000010000780c */ /* 0x000fe40003f05070 */
[----:B------:R-:W-:Y:S02]  /*0d50*/  LOP3.LUT P1, RZ, R13, 0x2, RZ, 0xc0, !PT ;  /* 0x000000020dff7812 */ /* 0x000fe4000782c0ff */
[----:B------:R-:W-:Y:S02]  /*0d60*/  FSEL R14, R14, -0.00019574658654164522886, !P0 ;  /* 0xb94d41530e0e7808 */ /* 0x000fe40004000000 */
[----:B------:R-:W-:-:S02]  /*0d70*/  FSEL R2, R2, 0.0083327032625675201416, !P0 ;  /* 0x3c0885e402027808 */ /* 0x000fc40004000000 */
[----:B------:R-:W-:Y:S02]  /*0d80*/  FSEL R0, R12, 1, P0 ;  /* 0x3f8000000c007808 */ /* 0x000fe40000000000 */
[----:B------:R-:W-:Y:S01]  /*0d90*/  FSEL R7, -R7, -0.16666662693023681641, !P0 ;  /* 0xbe2aaaa807077808 */ /* 0x000fe20004000100 */
[C---:B------:R-:W-:Y:S02]  /*0da0*/  FFMA R2, R3.reuse, R14, R2 ;  /* 0x0000000e03027223 */ /* 0x040fe40000000002 */
[C---:B------:R-:W-:Y:S02]  /*0db0*/  FFMA R5, R3.reuse, R0, RZ ;  /* 0x0000000003057223 */ /* 0x040fe400000000ff */
[----:B------:R-:W-:-:S04]  /*0dc0*/  FFMA R2, R3, R2, R7 ;  /* 0x0000000203027223 */ /* 0x000fc80000000007 */
[----:B------:R-:W-:-:S04]  /*0dd0*/  FFMA R5, R5, R2, R0 ;  /* 0x0000000205057223 */ /* 0x000fc80000000000 */
[----:B------:R-:W-:-:S05]  /*0de0*/  @P1 FADD R5, RZ, -R5 ;  /* 0x80000005ff051221 */ /* 0x000fca0000000000 */
[----:B------:R-:W-:Y:S01]  /*0df0*/  STG.E desc[UR6][R10.64+0x4], R5 ;  /* 0x000004050a007986 */ /* 0x000fe2000c101906 */
[----:B------:R-:W-:Y:S05]  /*0e00*/  EXIT ;  /* 0x000000000000794d */ /* 0x000fea0003800000 */
        .weak           $__internal_1_$__cuda_sm20_div_rn_f64_full
        .type           $__internal_1_$__cuda_sm20_div_rn_f64_full,@function
        .size           $__internal_1_$__cuda_sm20_div_rn_f64_full,($__internal_2_$__cuda_sm20_dsqrt_rn_f64_mediumpath_v1 - $__internal_1_$__cuda_sm20_div_rn_f64_full)
$__internal_1_$__cuda_sm20_div_rn_f64_full:
[----:B------:R-:W-:Y:S01]  /*0e10*/  IMAD.MOV.U32 R3, RZ, RZ, 0x3ff43fe5 ;  /* 0x3ff43fe5ff037424 */ /* 0x000fe200078e00ff */
[C---:B------:R-:W-:Y:S01]  /*0e20*/  FSETP.GEU.AND P1, PT, |R7|.reuse, 1.469367938527859385e-39, PT ;  /* 0x001000000700780b */ /* 0x040fe20003f2e200 */
[----:B------:R-:W-:Y:S01]  /*0e30*/  IMAD.MOV.U32 R2, RZ, RZ, -0x40000000 ;  /* 0xc0000000ff027424 */ /* 0x000fe200078e00ff */
[----:B------:R-:W-:Y:S01]  /*0e40*/  LOP3.LUT R4, R7, 0x7ff00000, RZ, 0xc0, !PT ;  /* 0x7ff0000007047812 */ /* 0x000fe200078ec0ff */
[----:B------:R-:W0:Y:S01]  /*0e50*/  MUFU.RCP64H R9, R3 ;  /* 0x0000000300097308 */ /* 0x000e220000001800 */
[----:B------:R-:W-:Y:S02]  /*0e60*/  IMAD.MOV.U32 R8, RZ, RZ, 0x1 ;  /* 0x00000001ff087424 */ /* 0x000fe400078e00ff */
[----:B------:R-:W-:Y:S01]  /*0e70*/  IMAD.MOV.U32 R13, RZ, RZ, 0x1ca00000 ;  /* 0x1ca00000ff0d7424 */ /* 0x000fe200078e00ff */
[----:B------:R-:W-:Y:S01]  /*0e80*/  ISETP.GE.U32.AND P0, PT, R4, 0x3fe00000, PT ;  /* 0x3fe000000400780c */ /* 0x000fe20003f06070 */
[----:B------:R-:W-:Y:S02]  /*0e90*/  IMAD.MOV.U32 R18, RZ, RZ, R4 ;  /* 0x000000ffff127224 */ /* 0x000fe400078e0004 */
[----:B------:R-:W-:Y:S01]  /*0ea0*/  IMAD.MOV.U32 R19, RZ, RZ, 0x3fe00000 ;  /* 0x3fe00000ff137424 */ /* 0x000fe200078e00ff */
[----:B------:R-:W-:-:S04]  /*0eb0*/  SEL R13, R13, 0x63400000, !P0 ;  /* 0x634000000d0d7807 */ /* 0x000fc80004000000 */
[----:B------:R-:W-:Y:S01]  /*0ec0*/  IADD3 R20, PT, PT, R19, -0x1, RZ ;  /* 0xffffffff13147810 */ /* 0x000fe20007ffe0ff */
[----:B0-----:R-:W-:-:S08]  /*0ed0*/  DFMA R10, R8, -R2, 1 ;  /* 0x3ff00000080a742b */ /* 0x001fd00000000802 */
[----:B------:R-:W-:-:S08]  /*0ee0*/  DFMA R10, R10, R10, R10 ;  /* 0x0000000a0a0a722b */ /* 0x000fd0000000000a */
[----:B------:R-:W-:Y:S01]  /*0ef0*/  DFMA R14, R8, R10, R8 ;  /* 0x0000000a080e722b */ /* 0x000fe20000000008 */
[C-C-:B------:R-:W-:Y:S01]  /*0f00*/  @!P1 LOP3.LUT R10, R13.reuse, 0x80000000, R7.reuse, 0xf8, !PT ;  /* 0x800000000d0a9812 */ /* 0x140fe200078ef807 */
[----:B------:R-:W-:Y:S01]  /*0f10*/  IMAD.MOV.U32 R8, RZ, RZ, R6 ;  /* 0x000000ffff087224 */ /* 0x000fe200078e0006 */
[----:B------:R-:W-:Y:S02]  /*0f20*/  LOP3.LUT R9, R13, 0x800fffff, R7, 0xf8, !PT ;  /* 0x800fffff0d097812 */ /* 0x000fe400078ef807 */
[----:B------:R-:W-:Y:S01]  /*0f30*/  @!P1 LOP3.LUT R11, R10, 0x100000, RZ, 0xfc, !PT ;  /* 0x001000000a0b9812 */ /* 0x000fe200078efcff */
[----:B------:R-:W-:Y:S02]  /*0f40*/  @!P1 IMAD.MOV.U32 R10, RZ, RZ, RZ ;  /* 0x000000ffff0a9224 */ /* 0x000fe400078e00ff */
[----:B------:R-:W-:-:S04]  /*0f50*/  DFMA R16, R14, -R2, 1 ;  /* 0x3ff000000e10742b */ /* 0x000fc80000000802 */
[----:B------:R-:W-:-:S04]  /*0f60*/  @!P1 DFMA R8, R8, 2, -R10 ;  /* 0x400000000808982b */ /* 0x000fc8000000080a */
[----:B------:R-:W-:-:S06]  /*0f70*/  DFMA R16, R14, R16, R14 ;  /* 0x000000100e10722b */ /* 0x000fcc000000000e */
[----:B------:R-:W-:Y:S02]  /*0f80*/  @!P1 LOP3.LUT R18, R9, 0x7ff00000, RZ, 0xc0, !PT ;  /* 0x7ff0000009129812 */ /* 0x000fe400078ec0ff */
[----:B------:R-:W-:-:S03]  /*0f90*/  DMUL R10, R16, R8 ;  /* 0x00000008100a7228 */ /* 0x000fc60000000000 */
[----:B------:R-:W-:-:S05]  /*0fa0*/  VIADD R12, R18, 0xffffffff ;  /* 0xffffffff120c7836 */ /* 0x000fca0000000000 */
[----:B------:R-:W-:Y:S01]  /*0fb0*/  DFMA R14, R10, -R2, R8 ;  /* 0x800000020a0e722b */ /* 0x000fe20000000008 */
[----:B------:R-:W-:-:S04]  /*0fc0*/  ISETP.GT.U32.AND P0, PT, R12, 0x7feffffe, PT ;  /* 0x7feffffe0c00780c */ /* 0x000fc80003f04070 */
[----:B------:R-:W-:-:S03]  /*0fd0*/  ISETP.GT.U32.OR P0, PT, R20, 0x7feffffe, P0 ;  /* 0x7feffffe1400780c */ /* 0x000fc60000704470 */
[----:B------:R-:W-:-:S10]  /*0fe0*/  DFMA R10, R16, R14, R10 ;  /* 0x0000000e100a722b */ /* 0x000fd4000000000a */
[----:B------:R-:W-:Y:S05]  /*0ff0*/  @P0 BRA `(.L_x_16) ;  /* 0x0000000000680947 */ /* 0x000fea0003800000 */
[----:B------:R-:W-:Y:S02]  /*1000*/  IMAD.MOV.U32 R7, RZ, RZ, 0x3fe00000 ;  /* 0x3fe00000ff077424 */ /* 0x000fe400078e00ff */
[----:B------:R-:W-:-:S03]  /*1010*/  IMAD.MOV.U32 R6, RZ, RZ, RZ ;  /* 0x000000ffff067224 */ /* 0x000fc600078e00ff */
[----:B------:R-:W-:-:S04]  /*1020*/  VIADDMNMX R4, R4, -R7, 0xb9600000, !PT ;  /* 0xb960000004047446 */ /* 0x000fc80007800907 */
[----:B------:R-:W-:-:S05]  /*1030*/  VIMNMX R4, PT, PT, R4, 0x46a00000, PT ;  /* 0x46a0000004047848 */ /* 0x000fca0003fe0100 */
[----:B------:R-:W-:-:S04]  /*1040*/  IMAD.IADD R4, R4, 0x1, -R13 ;  /* 0x0000000104047824 */ /* 0x000fc800078e0a0d */
[----:B------:R-:W-:-:S06]  /*1050*/  VIADD R7, R4, 0x7fe00000 ;  /* 0x7fe0000004077836 */ /* 0x000fcc0000000000 */
[----:B------:R-:W-:-:S10]  /*1060*/  DMUL R12, R10, R6 ;  /* 0x000000060a0c7228 */ /* 0x000fd40000000000 */
[----:B------:R-:W-:-:S13]  /*1070*/  FSETP.GTU.AND P0, PT, |R13|, 1.469367938527859385e-39, PT ;  /* 0x001000000d00780b */ /* 0x000fda0003f0c200 */
[----:B------:R-:W-:Y:S05]  /*1080*/  @P0 BRA `(.L_x_17) ;  /* 0x0000000000880947 */ /* 0x000fea0003800000 */
[----:B------:R-:W-:Y:S01]  /*1090*/  DFMA R2, R10, -R2, R8 ;  /* 0x800000020a02722b */ /* 0x000fe20000000008 */
[----:B------:R-:W-:-:S09]  /*10a0*/  IMAD.MOV.U32 R6, RZ, RZ, RZ ;  /* 0x000000ffff067224 */ /* 0x000fd200078e00ff */
[C---:B------:R-:W-:Y:S02]  /*10b0*/  FSETP.NEU.AND P0, PT, R3.reuse, RZ, PT ;  /* 0x000000ff0300720b */ /* 0x040fe40003f0d000 */
[----:B------:R-:W-:-:S04]  /*10c0*/  LOP3.LUT R2, R3, 0x3fe43fe5, RZ, 0x3c, !PT ;  /* 0x3fe43fe503027812 */ /* 0x000fc800078e3cff */
[----:B------:R-:W-:-:S04]  /*10d0*/  LOP3.LUT R9, R2, 0x80000000, RZ, 0xc0, !PT ;  /* 0x8000000002097812 */ /* 0x000fc800078ec0ff */
[----:B------:R-:W-:-:S03]  /*10e0*/  LOP3.LUT R7, R9, R7, RZ, 0xfc, !PT ;  /* 0x0000000709077212 */ /* 0x000fc600078efcff */
[----:B------:R-:W-:Y:S05]  /*10f0*/  @!P0 BRA `(.L_x_17) ;  /* 0x00000000006c8947 */ /* 0x000fea0003800000 */
[----:B------:R-:W-:Y:S01]  /*1100*/  IMAD.MOV R3, RZ, RZ, -R4 ;  /* 0x000000ffff037224 */ /* 0x000fe200078e0a04 */
[----:B------:R-:W-:Y:S01]  /*1110*/  DMUL.RP R6, R10, R6 ;  /* 0x000000060a067228 */ /* 0x000fe20000008000 */
[----:B------:R-:W-:-:S06]  /*1120*/  IMAD.MOV.U32 R2, RZ, RZ, RZ ;  /* 0x000000ffff027224 */ /* 0x000fcc00078e00ff */
[----:B------:R-:W-:-:S03]  /*1130*/  DFMA R2, R12, -R2, R10 ;  /* 0x800000020c02722b */ /* 0x000fc6000000000a */
[----:B------:R-:W-:-:S03]  /*1140*/  LOP3.LUT R9, R7, R9, RZ, 0x3c, !PT ;  /* 0x0000000907097212 */ /* 0x000fc600078e3cff */
[----:B------:R-:W-:-:S04]  /*1150*/  IADD3 R2, PT, PT, -R4, -0x43300000, RZ ;  /* 0xbcd0000004027810 */ /* 0x000fc80007ffe1ff */
[----:B------:R-:W-:-:S04]  /*1160*/  FSETP.NEU.AND P0, PT, |R3|, R2, PT ;  /* 0x000000020300720b */ /* 0x000fc80003f0d200 */
[----:B------:R-:W-:Y:S02]  /*1170*/  FSEL R12, R6, R12, !P0 ;  /* 0x0000000c060c7208 */ /* 0x000fe40004000000 */
[----:B------:R-:W-:Y:S01]  /*1180*/  FSEL R13, R9, R13, !P0 ;  /* 0x0000000d090d7208 */ /* 0x000fe20004000000 */
[----:B------:R-:W-:Y:S06]  /*1190*/  BRA `(.L_x_17) ;  /* 0x0000000000447947 */ /* 0x000fec0003800000 */
.L_x_16:
[----:B------:R-:W-:-:S14]  /*11a0*/  DSETP.NAN.AND P0, PT, R6, R6, PT ;  /* 0x000000060600722a */ /* 0x000fdc0003f08000 */
[----:B------:R-:W-:Y:S05]  /*11b0*/  @P0 BRA `(.L_x_18) ;  /* 0x0000000000340947 */ /* 0x000fea0003800000 */
[----:B------:R-:W-:Y:S01]  /*11c0*/  ISETP.NE.AND P0, PT, R18, R19, PT ;  /* 0x000000131200720c */ /* 0x000fe20003f05270 */
[----:B------:R-:W-:Y:S02]  /*11d0*/  IMAD.MOV.U32 R12, RZ, RZ, 0x0 ;  /* 0x00000000ff0c7424 */ /* 0x000fe400078e00ff */
[----:B------:R-:W-:-:S10]  /*11e0*/  IMAD.MOV.U32 R13, RZ, RZ, -0x80000 ;  /* 0xfff80000ff0d7424 */ /* 0x000fd400078e00ff */
[----:B------:R-:W-:Y:S05]  /*11f0*/  @!P0 BRA `(.L_x_17) ;  /* 0x00000000002c8947 */ /* 0x000fea0003800000 */
[----:B------:R-:W-:Y:S02]  /*1200*/  ISETP.NE.AND P0, PT, R18, 0x7ff00000, PT ;  /* 0x7ff000001200780c */ /* 0x000fe40003f05270 */
[----:B------:R-:W-:Y:S02]  /*1210*/  LOP3.LUT R6, R7, 0x3fe43fe5, RZ, 0x3c, !PT ;  /* 0x3fe43fe507067812 */ /* 0x000fe400078e3cff */
[----:B------:R-:W-:Y:S02]  /*1220*/  ISETP.EQ.OR P0, PT, R19, RZ, !P0 ;  /* 0x000000ff1300720c */ /* 0x000fe40004702670 */
[----:B------:R-:W-:-:S11]  /*1230*/  LOP3.LUT R13, R6, 0x80000000, RZ, 0xc0, !PT ;  /* 0x80000000060d7812 */ /* 0x000fd600078ec0ff */
[----:B------:R-:W-:Y:S02]  /*1240*/  @P0 LOP3.LUT R2, R13, 0x7ff00000, RZ, 0xfc, !PT ;  /* 0x7ff000000d020812 */ /* 0x000fe400078efcff */
[----:B------:R-:W-:Y:S01]  /*1250*/  @!P0 MOV R12, RZ ;  /* 0x000000ff000c8202 */ /* 0x000fe20000000f00 */
[----:B------:R-:W-:Y:S02]  /*1260*/  @P0 IMAD.MOV.U32 R12, RZ, RZ, RZ ;  /* 0x000000ffff0c0224 */ /* 0x000fe400078e00ff */
[----:B------:R-:W-:Y:S01]  /*1270*/  @P0 IMAD.MOV.U32 R13, RZ, RZ, R2 ;  /* 0x000000ffff0d0224 */ /* 0x000fe200078e0002 */
[----:B------:R-:W-:Y:S06]  /*1280*/  BRA `(.L_x_17) ;  /* 0x0000000000087947 */ /* 0x000fec0003800000 */
.L_x_18:
[----:B------:R-:W-:Y:S01]  /*1290*/  LOP3.LUT R13, R7, 0x80000, RZ, 0xfc, !PT ;  /* 0x00080000070d7812 */ /* 0x000fe200078efcff */
[----:B------:R-:W-:-:S07]  /*12a0*/  IMAD.MOV.U32 R12, RZ, RZ, R6 ;  /* 0x000000ffff0c7224 */ /* 0x000fce00078e0006 */
.L_x_17:
[----:B------:R-:W-:Y:S02]  /*12b0*/  IMAD.MOV.U32 R2, RZ, RZ, R0 ;  /* 0x000000ffff027224 */ /* 0x000fe400078e0000 */
[----:B------:R-:W-:-:S04]  /*12c0*/  IMAD.MOV.U32 R3, RZ, RZ, 0x0 ;  /* 0x00000000ff037424 */ /* 0x000fc800078e00ff */
[----:B------:R-:W-:Y:S05]  /*12d0*/  RET.REL.NODEC R2 `(_Z10trans_funcP6float2f) ;  /* 0xffffffec02487950 */ /* 0x000fea0003c3ffff */
        .weak           $__internal_2_$__cuda_sm20_dsqrt_rn_f64_mediumpath_v1
        .type           $__internal_2_$__cuda_sm20_dsqrt_rn_f64_mediumpath_v1,@function
        .size           $__internal_2_$__cuda_sm20_dsqrt_rn_f64_mediumpath_v1,(.L_x_30 - $__internal_2_$__cuda_sm20_dsqrt_rn_f64_mediumpath_v1)
$__internal_2_$__cuda_sm20_dsqrt_rn_f64_mediumpath_v1:
[----:B------:R-:W-:Y:S01]  /*12e0*/  ISETP.GE.U32.AND P0, PT, R10, -0x3400000, PT ;  /* 0xfcc000000a00780c */ /* 0x000fe20003f06070 */
[----:B------:R-:W-:-:S12]  /*12f0*/  IMAD.MOV.U32 R13, RZ, RZ, R21 ;  /* 0x000000ffff0d7224 */ /* 0x000fd800078e0015 */
[----:B------:R-:W-:Y:S05]  /*1300*/  @!P0 BRA `(.L_x_19) ;  /* 0x0000000000208947 */ /* 0x000fea0003800000 */
[----:B------:R-:W-:-:S10]  /*1310*/  DFMA.RM R12, R16, R12, R14 ;  /* 0x0000000c100c722b */ /* 0x000fd4000000400e */
[----:B------:R-:W-:-:S05]  /*1320*/  IADD3 R2, P0, PT, R12, 0x1, RZ ;  /* 0x000000010c027810 */ /* 0x000fca0007f1e0ff */
[----:B------:R-:W-:-:S06]  /*1330*/  IMAD.X R3, RZ, RZ, R13, P0 ;  /* 0x000000ffff037224 */ /* 0x000fcc00000e060d */
[----:B------:R-:W-:-:S08]  /*1340*/  DFMA.RP R6, -R12, R2, R6 ;  /* 0x000000020c06722b */ /* 0x000fd00000008106 */
[----:B------:R-:W-:-:S06]  /*1350*/  DSETP.GT.AND P0, PT, R6, RZ, PT ;  /* 0x000000ff0600722a */ /* 0x000fcc0003f04000 */
[----:B------:R-:W-:Y:S02]  /*1360*/  FSEL R2, R2, R12, P0 ;  /* 0x0000000c02027208 */ /* 0x000fe40000000000 */
[----:B------:R-:W-:Y:S01]  /*1370*/  FSEL R3, R3, R13, P0 ;  /* 0x0000000d03037208 */ /* 0x000fe20000000000 */
[----:B------:R-:W-:Y:S06]  /*1380*/  BRA `(.L_x_20) ;  /* 0x0000000000647947 */ /* 0x000fec0003800000 */
.L_x_19:
[----:B------:R-:W-:-:S14]  /*1390*/  DSETP.NE.AND P0, PT, R6, RZ, PT ;  /* 0x000000ff0600722a */ /* 0x000fdc0003f05000 */
[----:B------:R-:W-:Y:S05]  /*13a0*/  @!P0 BRA `(.L_x_21) ;  /* 0x0000000000588947 */ /* 0x000fea0003800000 */
[----:B------:R-:W-:-:S13]  /*13b0*/  ISETP.GE.AND P0, PT, R7, RZ, PT ;  /* 0x000000ff0700720c */ /* 0x000fda0003f06270 */
[----:B------:R-:W-:Y:S02]  /*13c0*/  @!P0 IMAD.MOV.U32 R2, RZ, RZ, 0x0 ;  /* 0x00000000ff028424 */ /* 0x000fe400078e00ff */
[----:B------:R-:W-:Y:S01]  /*13d0*/  @!P0 IMAD.MOV.U32 R3, RZ, RZ, -0x80000 ;  /* 0xfff80000ff038424 */ /* 0x000fe200078e00ff */
[----:B------:R-:W-:Y:S06]  /*13e0*/  @!P0 BRA `(.L_x_20) ;  /* 0x00000000004c8947 */ /* 0x000fec0003800000 */
[----:B------:R-:W-:-:S13]  /*13f0*/  ISETP.GT.AND P0, PT, R7, 0x7fefffff, PT ;  /* 0x7fefffff0700780c */ /* 0x000fda0003f04270 */
[----:B------:R-:W-:Y:S05]  /*1400*/  @P0 BRA `(.L_x_21) ;  /* 0x0000000000400947 */ /* 0x000fea0003800000 */
[----:B------:R-:W-:Y:S01]  /*1410*/  DMUL R6, R6, 8.11296384146066816958e+31 ;  /* 0x4690000006067828 */ /* 0x000fe20000000000 */
[----:B------:R-:W-:Y:S01]  /*1420*/  MOV R2, RZ ;  /* 0x000000ff00027202 */ /* 0x000fe20000000f00 */
[----:B------:R-:W-:Y:S02]  /*1430*/  IMAD.MOV.U32 R12, RZ, RZ, 0x0 ;  /* 0x00000000ff0c7424 */ /* 0x000fe400078e00ff */
[----:B------:R-:W-:Y:S02]  /*1440*/  IMAD.MOV.U32 R13, RZ, RZ, 0x3fd80000 ;  /* 0x3fd80000ff0d7424 */ /* 0x000fe400078e00ff */
[----:B------:R-:W0:Y:S02]  /*1450*/  MUFU.RSQ64H R3, R7 ;  /* 0x0000000700037308 */ /* 0x000e240000001c00 */
[----:B0-----:R-:W-:-:S08]  /*1460*/  DMUL R10, R2, R2 ;  /* 0x00000002020a7228 */ /* 0x001fd00000000000 */
[----:B------:R-:W-:-:S08]  /*1470*/  DFMA R10, R6, -R10, 1 ;  /* 0x3ff00000060a742b */ /* 0x000fd0000000080a */
[----:B------:R-:W-:Y:S02]  /*1480*/  DFMA R12, R10, R12, 0.5 ;  /* 0x3fe000000a0c742b */ /* 0x000fe4000000000c */
[----:B------:R-:W-:-:S08]  /*1490*/  DMUL R10, R2, R10 ;  /* 0x0000000a020a7228 */ /* 0x000fd00000000000 */
[----:B------:R-:W-:-:S08]  /*14a0*/  DFMA R10, R12, R10, R2 ;  /* 0x0000000a0c0a722b */ /* 0x000fd00000000002 */
[----:B------:R-:W-:Y:S02]  /*14b0*/  DMUL R2, R6, R10 ;  /* 0x0000000a06027228 */ /* 0x000fe40000000000 */
[----:B------:R-:W-:-:S06]  /*14c0*/  VIADD R11, R11, 0xfff00000 ;  /* 0xfff000000b0b7836 */ /* 0x000fcc0000000000 */
[----:B------:R-:W-:-:S08]  /*14d0*/  DFMA R12, R2, -R2, R6 ;  /* 0x80000002020c722b */ /* 0x000fd00000000006 */
[----:B------:R-:W-:-:S10]  /*14e0*/  DFMA R2, R10, R12, R2 ;  /* 0x0000000c0a02722b */ /* 0x000fd40000000002 */
[----:B------:R-:W-:Y:S01]  /*14f0*/  VIADD R3, R3, 0xfcb00000 ;  /* 0xfcb0000003037836 */ /* 0x000fe20000000000 */
[----:B------:R-:W-:Y:S06]  /*1500*/  BRA `(.L_x_20) ;  /* 0x0000000000047947 */ /* 0x000fec0003800000 */
.L_x_21:
[----:B------:R-:W-:-:S11]  /*1510*/  DADD R2, R6, R6 ;  /* 0x0000000006027229 */ /* 0x000fd60000000006 */
.L_x_20:
[----:B------:R-:W-:Y:S02]  /*1520*/  IMAD.MOV.U32 R18, RZ, RZ, R2 ;  /* 0x000000ffff127224 */ /* 0x000fe400078e0002 */
[----:B------:R-:W-:Y:S02]  /*1530*/  IMAD.MOV.U32 R19, RZ, RZ, R3 ;  /* 0x000000ffff137224 */ /* 0x000fe400078e0003 */
[----:B------:R-:W-:Y:S02]  /*1540*/  IMAD.MOV.U32 R2, RZ, RZ, R0 ;  /* 0x000000ffff027224 */ /* 0x000fe400078e0000 */
[----:B------:R-:W-:-:S04]  /*1550*/  IMAD.MOV.U32 R3, RZ, RZ, 0x0 ;  /* 0x00000000ff037424 */ /* 0x000fc800078e00ff */
[----:B------:R-:W-:Y:S05]  /*1560*/  RET.REL.NODEC R2 `(_Z10trans_funcP6float2f) ;  /* 0xffffffe802a47950 */ /* 0x000fea0003c3ffff */
.L_x_22:
        /* <DEDUP_REMOVED lines=9> */
.L_x_30:


//--------------------- .text._Z15particle_volumePfPhS_ --------------------------
	.section	.text._Z15particle_volumePfPhS_,"ax",@progbits
	.align	128
        .global         _Z15particle_volumePfPhS_
        .type           _Z15particle_volumePfPhS_,@function
        .size           _Z15particle_volumePfPhS_,(.L_x_38 - _Z15particle_volumePfPhS_)
        .other          _Z15particle_volumePfPhS_,@"STO_CUDA_ENTRY STV_DEFAULT"
_Z15particle_volumePfPhS_:
.text._Z15particle_volumePfPhS_:
[----:B------:R-:W-:Y:S08]  /*0000*/  LDC R1, c[0x0][0x37c] ;  /* 0x0000df00ff017b82 */ /* 0x000ff00000000800 */
[----:B------:R-:W0:Y:S01]  /*0010*/  LDC.64 R2, c[0x0][0x390] ;  /* 0x0000e400ff027b82 */ /* 0x000e220000000a00 */
[----:B------:R-:W0:Y:S02]  /*0020*/  LDCU.64 UR8, c[0x0][0x358] ;  /* 0x00006b00ff0877ac */ /* 0x000e240008000a00 */
[----:B0-----:R-:W2:Y:S05]  /*0030*/  LDG.E R4, desc[UR8][R2.64+0x18] ;  /* 0x0000180802047981 */ /* 0x001eaa000c1e1900 */
[----:B------:R-:W0:Y:S01]  /*0040*/  S2UR UR4, SR_CTAID.Y ;  /* 0x00000000000479c3 */ /* 0x000e220000002600 */
[----:B------:R-:W1:Y:S07]  /*0050*/  S2R R0, SR_CTAID.X ;  /* 0x0000000000007919 */ /* 0x000e6e0000002500 */
[----:B------:R-:W3:Y:S01]  /*0060*/  S2UR UR5, SR_CTAID.Z ;  /* 0x00000000000579c3 */ /* 0x000ee20000002700 */
[----:B--2---:R-:W1:Y:S02]  /*0070*/  F2I.TRUNC.NTZ R5, R4 ;  /* 0x0000000400057305 */ /* 0x004e64000020f100 */
[----:B-1----:R-:W-:-:S13]  /*0080*/  ISETP.NE.AND P0, PT, R0, R5, PT ;  /* 0x000000050000720c */ /* 0x002fda0003f05270 */
[----:B0--3--:R-:W-:Y:S05]  /*0090*/  @!P0 BRA `(.L_x_23) ;  /* 0x00000000008c8947 */ /* 0x009fea0003800000 */
[----:B------:R-:W0:Y:S01]  /*00a0*/  LDC.64 R2, c[0x0][0x380] ;  /* 0x0000e000ff027b82 */ /* 0x000e220000000a00 */
[----:B------:R-:W-:-:S05]  /*00b0*/  SHF.L.U32 R5, R0, 0x2, RZ ;  /* 0x0000000200057819 */ /* 0x000fca00000006ff */
[----:B0-----:R-:W-:-:S05]  /*00c0*/  IMAD.WIDE.U32 R2, R5, 0x4, R2 ;  /* 0x0000000405027825 */ /* 0x001fca00078e0002 */
[----:B------:R-:W2:Y:S04]  /*00d0*/  LDG.E R7, desc[UR8][R2.64+0x8] ;  /* 0x0000080802077981 */ /* 0x000ea8000c1e1900 */
[----:B------:R-:W3:Y:S04]  /*00e0*/  LDG.E R8, desc[UR8][R2.64] ;  /* 0x0000000802087981 */ /* 0x000ee8000c1e1900 */
[----:B------:R-:W4:Y:S01]  /*00f0*/  LDG.E R5, desc[UR8][R2.64+0x4] ;  /* 0x0000040802057981 */ /* 0x000f22000c1e1900 */
[----:B------:R-:W-:Y:S02]  /*0100*/  UIMAD UR7, UR5, 0xa, URZ ;  /* 0x0000000a050778a4 */ /* 0x000fe4000f8e02ff */
[----:B------:R-:W-:-:S04]  /*0110*/  UIMAD UR6, UR4, 0xa, URZ ;  /* 0x0000000a040678a4 */ /* 0x000fc8000f8e02ff */
[----:B------:R-:W-:Y:S02]  /*0120*/  I2FP.F32.U32 R6, UR7 ;  /* 0x0000000700067c45 */ /* 0x000fe40008201000 */
[----:B------:R-:W-:-:S03]  /*0130*/  I2FP.F32.U32 R4, UR6 ;  /* 0x0000000600047c45 */ /* 0x000fc60008201000 */
[----:B--2---:R-:W-:Y:S01]  /*0140*/  FADD R7, R6, -R7 ;  /* 0x8000000706077221 */ /* 0x004fe20000000000 */
[----:B---3--:R-:W-:-:S03]  /*0150*/  FMUL R8, R8, R8 ;  /* 0x0000000808087220 */ /* 0x008fc60000400000 */
[----:B------:R-:W-:Y:S01]  /*0160*/  FMUL R7, R7, R7 ;  /* 0x0000000707077220 */ /* 0x000fe20000400000 */
[----:B----4-:R-:W-:Y:S02]  /*0170*/  FADD R6, R4, -R5 ;  /* 0x8000000504067221 */ /* 0x010fe40000000000 */
[----:B------:R-:W0:Y:S02]  /*0180*/  F2F.F64.F32 R4, R8 ;  /* 0x0000000800047310 */ /* 0x000e240000201800 */
[----:B------:R-:W-:-:S06]  /*0190*/  FFMA R7, R6, R6, R7 ;  /* 0x0000000606077223 */ /* 0x000fcc0000000007 */
[----:B------:R-:W1:Y:S01]  /*01a0*/  F2F.F64.F32 R2, R7 ;  /* 0x0000000700027310 */ /* 0x000e620000201800 */
[----:B0-----:R-:W-:-:S08]  /*01b0*/  DMUL R4, R4, 0.25 ;  /* 0x3fd0000004047828 */ /* 0x001fd00000000000 */
[----:B-1----:R-:W-:-:S14]  /*01c0*/  DSETP.GEU.AND P0, PT, R4, R2, PT ;  /* 0x000000020400722a */ /* 0x002fdc0003f0e000 */
[----:B------:R-:W-:Y:S05]  /*01d0*/  @P0 BRA `(.L_x_24) ;  /* 0x0000000000200947 */ /* 0x000fea0003800000 */
[----:B------:R-:W0:Y:S01]  /*01e0*/  LDCU.64 UR6, c[0x0][0x388] ;  /* 0x00007100ff0677ac */ /* 0x000e220008000a00 */
[----:B------:R-:W-:-:S06]  /*01f0*/  ULEA UR4, UR5, UR4, 0xb ;  /* 0x0000000405047291 */ /* 0x000fcc000f8e58ff */
[----:B------:R-:W-:-:S04]  /*0200*/  LEA R0, R0, UR4, 0x16 ;  /* 0x0000000400007c11 */ /* 0x000fc8000f8eb0ff */
[----:B0-----:R-:W-:Y:S02]  /*0210*/  IADD3 R2, P0, PT, R0, UR6, RZ ;  /* 0x0000000600027c10 */ /* 0x001fe4000ff1e0ff */
[----:B------:R-:W-:-:S03]  /*0220*/  MOV R0, 0x1 ;  /* 0x0000000100007802 */ /* 0x000fc60000000f00 */
[----:B------:R-:W-:-:S05]  /*0230*/  IMAD.X R3, RZ, RZ, UR7, P0 ;  /* 0x00000007ff037e24 */ /* 0x000fca00080e06ff */
[----:B------:R-:W-:Y:S01]  /*0240*/  STG.E.U8 desc[UR8][R2.64], R0 ;  /* 0x0000000002007986 */ /* 0x000fe2000c101108 */
[----:B------:R-:W-:Y:S05]  /*0250*/  EXIT ;  /* 0x000000000000794d */ /* 0x000fea0003800000 */
.L_x_24:
[----:B------:R-:W0:Y:S01]  /*0260*/  LDCU.64 UR6, c[0x0][0x388] ;  /* 0x00007100ff0677ac */ /* 0x000e220008000a00 */
[----:B------:R-:W-:-:S06]  /*0270*/  ULEA UR4, UR5, UR4, 0xb ;  /* 0x0000000405047291 */ /* 0x000fcc000f8e58ff */
[----:B------:R-:W-:-:S04]  /*0280*/  LEA R0, R0, UR4, 0x16 ;  /* 0x0000000400007c11 */ /* 0x000fc8000f8eb0ff */
[----:B0-----:R-:W-:-:S04]  /*0290*/  IADD3 R2, P0, PT, R0, UR6, RZ ;  /* 0x0000000600027c10 */ /* 0x001fc8000ff1e0ff */
[----:B------:R-:W-:-:S05]  /*02a0*/  IADD3.X R3, PT, PT, RZ, UR7, RZ, P0, !PT ;  /* 0x00000007ff037c10 */ /* 0x000fca00087fe4ff */
[----:B------:R-:W-:Y:S01]  /*02b0*/  STG.E.U8 desc[UR8][R2.64], RZ ;  /* 0x000000ff02007986 */ /* 0x000fe2000c101108 */
[----:B------:R-:W-:Y:S05]  /*02c0*/  EXIT ;  /* 0x000000000000794d */ /* 0x000fea0003800000 */
.L_x_23:
        /* <DEDUP_REMOVED lines=10> */
[----:B----4-:R-:W-:Y:S01]  /*0370*/  FADD R4, R9, -R4 ;  /* 0x8000000409047221 */ /* 0x010fe20000000000 */
[----:B------:R-:W0:Y:S03]  /*0380*/  F2F.F64.F32 R6, R8 ;  /* 0x0000000800067310 */ /* 0x000e260000201800 */
[----:B------:R-:W-:-:S06]  /*0390*/  FFMA R5, R4, R4, R5 ;  /* 0x0000000404057223 */ /* 0x000fcc0000000005 */
[----:B------:R-:W1:Y:S01]  /*03a0*/  F2F.F64.F32 R4, R5 ;  /* 0x0000000500047310 */ /* 0x000e620000201800 */
[----:B0-----:R-:W-:-:S08]  /*03b0*/  DMUL R6, R6, 0.25 ;  /* 0x3fd0000006067828 */ /* 0x001fd00000000000 */
[----:B-1----:R-:W-:-:S14]  /*03c0*/  DSETP.GT.AND P0, PT, R6, R4, PT ;  /* 0x000000040600722a */ /* 0x002fdc0003f04000 */
[----:B------:R-:W-:Y:S05]  /*03d0*/  @P0 BRA `(.L_x_25) ;  /* 0x0000000000340947 */ /* 0x000fea0003800000 */
[----:B------:R-:W2:Y:S04]  /*03e0*/  LDG.E R5, desc[UR8][R2.64+0xc] ;  /* 0x00000c0802057981 */ /* 0x000ea8000c1e1900 */
[----:B------:R-:W3:Y:S04]  /*03f0*/  LDG.E R6, desc[UR8][R2.64+0x14] ;  /* 0x0000140802067981 */ /* 0x000ee8000c1e1900 */
[----:B------:R-:W4:Y:S01]  /*0400*/  LDG.E R4, desc[UR8][R2.64+0x8] ;  /* 0x0000080802047981 */ /* 0x000f22000c1e1900 */
        /* <DEDUP_REMOVED lines=9> */
[----:B------:R-:W-:Y:S05]  /*04a0*/  @!P0 BRA `(.L_x_26) ;  /* 0x00000000001c8947 */ /* 0x000fea0003800000 */
.L_x_25:
[----:B------:R-:W0:Y:S01]  /*04b0*/  LDCU.64 UR6, c[0x0][0x388] ;  /* 0x00007100ff0677ac */ /* 0x000e220008000a00 */
[----:B------:R-:W-:-:S06]  /*04c0*/  ULEA UR4, UR5, UR4, 0xb ;  /* 0x0000000405047291 */ /* 0x000fcc000f8e58ff */
[----:B------:R-:W-:-:S04]  /*04d0*/  LEA R0, R0, UR4, 0x16 ;  /* 0x0000000400007c11 */ /* 0x000fc8000f8eb0ff */
[----:B0-----:R-:W-:-:S05]  /*04e0*/  IADD3 R2, P0, PT, R0, UR6, RZ ;  /* 0x0000000600027c10 */ /* 0x001fca000ff1e0ff */
[----:B------:R-:W-:-:S05]  /*04f0*/  IMAD.X R3, RZ, RZ, UR7, P0 ;  /* 0x00000007ff037e24 */ /* 0x000fca00080e06ff */
[----:B------:R-:W-:Y:S01]  /*0500*/  STG.E.U8 desc[UR8][R2.64], RZ ;  /* 0x000000ff02007986 */ /* 0x000fe2000c101108 */
[----:B------:R-:W-:Y:S05]  /*0510*/  EXIT ;  /* 0x000000000000794d */ /* 0x000fea0003800000 */
.L_x_26:
[----:B------:R-:W0:Y:S01]  /*0520*/  LDCU.64 UR6, c[0x0][0x388] ;  /* 0x00007100ff0677ac */ /* 0x000e220008000a00 */
[----:B------:R-:W-:-:S06]  /*0530*/  ULEA UR4, UR5, UR4, 0xb ;  /* 0x0000000405047291 */ /* 0x000fcc000f8e58ff */
[----:B------:R-:W-:-:S04]  /*0540*/  LEA R0, R0, UR4, 0x16 ;  /* 0x0000000400007c11 */ /* 0x000fc8000f8eb0ff */
[----:B0-----:R-:W-:Y:S02]  /*0550*/  IADD3 R2, P0, PT, R0, UR6, RZ ;  /* 0x0000000600027c10 */ /* 0x001fe4000ff1e0ff */
[----:B------:R-:W-:Y:S02]  /*0560*/  MOV R0, 0x1 ;  /* 0x0000000100007802 */ /* 0x000fe40000000f00 */
[----:B------:R-:W-:-:S05]  /*0570*/  IADD3.X R3, PT, PT, RZ, UR7, RZ, P0, !PT ;  /* 0x00000007ff037c10 */ /* 0x000fca00087fe4ff */
[----:B------:R-:W-:Y:S01]  /*0580*/  STG.E.U8 desc[UR8][R2.64], R0 ;  /* 0x0000000002007986 */ /* 0x000fe2000c101108 */
[----:B------:R-:W-:Y:S05]  /*0590*/  EXIT ;  /* 0x000000000000794d */ /* 0x000fea0003800000 */
.L_x_27:
        /* <DEDUP_REMOVED lines=14> */
.L_x_38:


//--------------------- .nv.global.init           --------------------------
	.section	.nv.global.init,"aw",@progbits
	.align	4
.nv.global.init:
	.type		__cudart_i2opi_f,@object
	.size		__cudart_i2opi_f,(.L_0 - __cudart_i2opi_f)
__cudart_i2opi_f:
        /*0000*/ 	.byte	0x41, 0x90, 0x43, 0x3c, 0x99, 0x95, 0x62, 0xdb, 0xc0, 0xdd, 0x34, 0xf5, 0xd1, 0x57, 0x27, 0xfc
        /*0010*/ 	.byte	0x29, 0x15, 0x44, 0x4e, 0x6e, 0x83, 0xf9, 0xa2
.L_0:


//--------------------- .nv.shared.reserved.0     --------------------------
	.section	.nv.shared.reserved.0,"aw",@nobits
	.weak		__nv_reservedSMEM_offset_0_alias
	.size		__nv_reservedSMEM_offset_0_alias, 0, 64
	.other		__nv_reservedSMEM_offset_0_alias,@"STO_CUDA_RESERVED_SHARED STV_DEFAULT"
__nv_reservedSMEM_offset_0_alias:
	.zero		0
	.zero		64


//--------------------- .nv.constant0._Z22two_dim_divide_for_fftP6float2 --------------------------
	.section	.nv.constant0._Z22two_dim_divide_for_fftP6float2,"a",@progbits
	.sectionflags	@""
	.align	4
.nv.constant0._Z22two_dim_divide_for_fftP6float2:
	.zero		904


//--------------------- .nv.constant0._Z19holo_to_float_imageP6float2Pf --------------------------
	.section	.nv.constant0._Z19holo_to_float_imageP6float2Pf,"a",@progbits
	.sectionflags	@""
	.align	4
.nv.constant0._Z19holo_to_float_imageP6float2Pf:
	.zero		912


//--------------------- .nv.constant0._Z21initialize_holo_planeP6float2 --------------------------
	.section	.nv.constant0._Z21initialize_holo_planeP6float2,"a",@progbits
	.sectionflags	@""
	.align	4
.nv.constant0._Z21initialize_holo_planeP6float2:
	.zero		904


//--------------------- .nv.constant0._Z11fftshift_2DP6float2 --------------------------
	.section	.nv.constant0._Z11fftshift_2DP6float2,"a",@progbits
	.sectionflags	@""
	.align	4
.nv.constant0._Z11fftshift_2DP6float2:
	.zero		904


//--------------------- .nv.constant0._Z22plane_complex_multipleP6float2S0_S0_ --------------------------
	.section	.nv.constant0._Z22plane_complex_multipleP6float2S0_S0_,"a",@progbits
	.sectionflags	@""
	.align	4
.nv.constant0._Z22plane_complex_multipleP6float2S0_S0_:
	.zero		920


//--------------------- .nv.constant0._Z22extract_plane_from_volPhP6float2i --------------------------
	.section	.nv.constant0._Z22extract_plane_from_volPhP6float2i,"a",@progbits
	.sectionflags	@""
	.align	4
.nv.constant0._Z22extract_plane_from_volPhP6float2i:
	.zero		916


//--------------------- .nv.constant0._Z10trans_funcP6float2f --------------------------
	.section	.nv.constant0._Z10trans_funcP6float2f,"a",@progbits
	.sectionflags	@""
	.align	4
.nv.constant0._Z10trans_funcP6float2f:
	.zero		908


//--------------------- .nv.constant0._Z15particle_volumePfPhS_ --------------------------
	.section	.nv.constant0._Z15particle_volumePfPhS_,"a",@progbits
	.sectionflags	@""
	.align	4
.nv.constant0._Z15particle_volumePfPhS_:
	.zero		920


//--------------------- SYMBOLS --------------------------

	.type		.nv.reservedSmem.offset0,@object
	.size		.nv.reservedSmem.offset0,0x4
